	.target	sm_100a

	.elftype	@"ET_EXEC"


//--------------------- .note.nv.tkinfo           --------------------------
	.section	.note.nv.tkinfo,"",@"SHT_NOTE"
	.sectionflags	@"SHF_NOTE_NV_TKINFO"
	.tkinfo
        /*0018*/ 	.word	0x00000002
        /*0030*/ 	.string	""
        /*0030*/ 	.string	"ptxas"
        /*0030*/ 	.string	"Cuda compilation tools, release 13.0, V13.0.88"
        /*0030*/ 	.string	"Build cuda_13.0.r13.0/compiler.36424714_0"
        /*0030*/ 	.string	"-arch sm_100a -m 64 "



//--------------------- .note.nv.cuinfo           --------------------------
	.section	.note.nv.cuinfo,"",@"SHT_NOTE"
	.sectionflags	@"SHF_NOTE_NV_CUINFO"
        /*0018*/ 	.short	0x0002
        /*001a*/ 	.short	0x0064
        /*001c*/ 	.short	0x0082
	.zero		2


//--------------------- .nv.info                  --------------------------
	.section	.nv.info,"",@"SHT_CUDA_INFO"
	.align	4


	//----- nvinfo : EIATTR_REGCOUNT
	.align		4
        /*0000*/ 	.byte	0x04, 0x2f
        /*0002*/ 	.short	(.L_19 - .L_18)
	.align		4
.L_18:
        /*0004*/ 	.word	index@(_ZN7cutlass13device_kernelINS_4gemm6kernel13GemmUniversalIN4cute5tupleIJiiiiEEENS1_10collective13CollectiveMmaINS1_35MainloopSm100TmaUmmaWarpSpecializedILi4ELi2ELi4ENS5_IJNS4_1CILi1EEESB_SB_EEEEENS5_IJNSA_ILi128EEENSA_ILi64EEESE_EEENS_6half_tENS5_IJlSB_lEEESH_SI_NS4_8TiledMMAINS4_8MMA_AtomIJNS4_20SM100_MMA_F16BF16_SSISH_SH_fLi128ELi64ELNS4_4UMMA5MajorE0ELSN_0ELNSM_7ScaleInE0ELSO_0EEEEEENS4_6LayoutISC_NS5_IJNSA_ILi0EEESS_SS_EEEEENS5_IJNS4_10UnderscoreESV_SV_EEEEENS4_13SM90_TMA_LOADENS4_14ComposedLayoutINS4_7SwizzleILi3ELi4ELi3EEENS4_18smem_ptr_flag_bitsILi16EEENSR_INS5_IJNSA_ILi8EEESF_EEENS5_IJSF_SB_EEEEEEEvNS4_8identityESY_S18_vS19_EENS_8epilogue10collective18CollectiveEpilogueINS1B_23Sm100TmaWarpSpecializedILi3ELi2ELi32ELb1ELb0EEEJSG_NS5_IJNSR_ISE_SB_EENSR_INSA_ILi32EEESB_EEEEESH_SI_SH_SI_NS1B_6fusion15FusionCallbacksIS1F_NS1K_17LinearCombinationISH_fSH_fLNS_15FloatRoundStyleE2EEESG_S1J_JEEENS4_5SM1004TMEM4LOAD26SM100_TMEM_LOAD_32dp32b32xESY_NSZ_INS10_ILi2ELi4ELi3EEES13_NSR_INS5_IJS14_S1H_EEENS5_IJS1H_SB_EEEEEEENS4_39AutoVectorizingCopyWithAssumedAlignmentILi128EEENS4_14SM90_TMA_STOREES1Y_S20_S20_EEEvvEEEEvNT_6ParamsE)
        /*0008*/ 	.word	0x0000006f


	//----- nvinfo : EIATTR_FRAME_SIZE
	.align		4
.L_19:
        /*000c*/ 	.byte	0x04, 0x11
        /*000e*/ 	.short	(.L_21 - .L_20)
	.align		4
.L_20:
        /*0010*/ 	.word	index@($__internal_2_$__cuda_sm10x_tcgen05_guardrail_trap_unallocated_columns_being_dealloced)
        /*0014*/ 	.word	0x00000000


	//----- nvinfo : EIATTR_FRAME_SIZE
	.align		4
.L_21:
        /*0018*/ 	.byte	0x04, 0x11
        /*001a*/ 	.short	(.L_23 - .L_22)
	.align		4
.L_22:
        /*001c*/ 	.word	index@($__internal_1_$__cuda_sm10x_tcgen05_guardrail_trap_phase_invalid_during_alloc)
        /*0020*/ 	.word	0x00000000


	//----- nvinfo : EIATTR_FRAME_SIZE
	.align		4
.L_23:
        /*0024*/ 	.byte	0x04, 0x11
        /*0026*/ 	.short	(.L_25 - .L_24)
	.align		4
.L_24:
        /*0028*/ 	.word	index@($__internal_0_$__cuda_sm10x_tcgen05_guardrail_trap_col_being_dealloced_not_returned_by_alloc)
        /*002c*/ 	.word	0x00000000


	//----- nvinfo : EIATTR_FRAME_SIZE
	.align		4
.L_25:
        /*0030*/ 	.byte	0x04, 0x11
        /*0032*/ 	.short	(.L_27 - .L_26)
	.align		4
.L_26:
        /*0034*/ 	.word	index@(_ZN7cutlass13device_kernelINS_4gemm6kernel13GemmUniversalIN4cute5tupleIJiiiiEEENS1_10collective13CollectiveMmaINS1_35MainloopSm100TmaUmmaWarpSpecializedILi4ELi2ELi4ENS5_IJNS4_1CILi1EEESB_SB_EEEEENS5_IJNSA_ILi128EEENSA_ILi64EEESE_EEENS_6half_tENS5_IJlSB_lEEESH_SI_NS4_8TiledMMAINS4_8MMA_AtomIJNS4_20SM100_MMA_F16BF16_SSISH_SH_fLi128ELi64ELNS4_4UMMA5MajorE0ELSN_0ELNSM_7ScaleInE0ELSO_0EEEEEENS4_6LayoutISC_NS5_IJNSA_ILi0EEESS_SS_EEEEENS5_IJNS4_10UnderscoreESV_SV_EEEEENS4_13SM90_TMA_LOADENS4_14ComposedLayoutINS4_7SwizzleILi3ELi4ELi3EEENS4_18smem_ptr_flag_bitsILi16EEENSR_INS5_IJNSA_ILi8EEESF_EEENS5_IJSF_SB_EEEEEEEvNS4_8identityESY_S18_vS19_EENS_8epilogue10collective18CollectiveEpilogueINS1B_23Sm100TmaWarpSpecializedILi3ELi2ELi32ELb1ELb0EEEJSG_NS5_IJNSR_ISE_SB_EENSR_INSA_ILi32EEESB_EEEEESH_SI_SH_SI_NS1B_6fusion15FusionCallbacksIS1F_NS1K_17LinearCombinationISH_fSH_fLNS_15FloatRoundStyleE2EEESG_S1J_JEEENS4_5SM1004TMEM4LOAD26SM100_TMEM_LOAD_32dp32b32xESY_NSZ_INS10_ILi2ELi4ELi3EEES13_NSR_INS5_IJS14_S1H_EEENS5_IJS1H_SB_EEEEEEENS4_39AutoVectorizingCopyWithAssumedAlignmentILi128EEENS4_14SM90_TMA_STOREES1Y_S20_S20_EEEvvEEEEvNT_6ParamsE)
        /*0038*/ 	.word	0x00000000


	//----- nvinfo : EIATTR_MIN_STACK_SIZE
	.align		4
.L_27:
        /*003c*/ 	.byte	0x04, 0x12
        /*003e*/ 	.short	(.L_29 - .L_28)
	.align		4
.L_28:
        /*0040*/ 	.word	index@(_ZN7cutlass13device_kernelINS_4gemm6kernel13GemmUniversalIN4cute5tupleIJiiiiEEENS1_10collective13CollectiveMmaINS1_35MainloopSm100TmaUmmaWarpSpecializedILi4ELi2ELi4ENS5_IJNS4_1CILi1EEESB_SB_EEEEENS5_IJNSA_ILi128EEENSA_ILi64EEESE_EEENS_6half_tENS5_IJlSB_lEEESH_SI_NS4_8TiledMMAINS4_8MMA_AtomIJNS4_20SM100_MMA_F16BF16_SSISH_SH_fLi128ELi64ELNS4_4UMMA5MajorE0ELSN_0ELNSM_7ScaleInE0ELSO_0EEEEEENS4_6LayoutISC_NS5_IJNSA_ILi0EEESS_SS_EEEEENS5_IJNS4_10UnderscoreESV_SV_EEEEENS4_13SM90_TMA_LOADENS4_14ComposedLayoutINS4_7SwizzleILi3ELi4ELi3EEENS4_18smem_ptr_flag_bitsILi16EEENSR_INS5_IJNSA_ILi8EEESF_EEENS5_IJSF_SB_EEEEEEEvNS4_8identityESY_S18_vS19_EENS_8epilogue10collective18CollectiveEpilogueINS1B_23Sm100TmaWarpSpecializedILi3ELi2ELi32ELb1ELb0EEEJSG_NS5_IJNSR_ISE_SB_EENSR_INSA_ILi32EEESB_EEEEESH_SI_SH_SI_NS1B_6fusion15FusionCallbacksIS1F_NS1K_17LinearCombinationISH_fSH_fLNS_15FloatRoundStyleE2EEESG_S1J_JEEENS4_5SM1004TMEM4LOAD26SM100_TMEM_LOAD_32dp32b32xESY_NSZ_INS10_ILi2ELi4ELi3EEES13_NSR_INS5_IJS14_S1H_EEENS5_IJS1H_SB_EEEEEEENS4_39AutoVectorizingCopyWithAssumedAlignmentILi128EEENS4_14SM90_TMA_STOREES1Y_S20_S20_EEEvvEEEEvNT_6ParamsE)
        /*0044*/ 	.word	0x00000000
.L_29:


//--------------------- .nv.compat                --------------------------
	.section	.nv.compat,"",@"SHT_CUDA_COMPAT_INFO"
	.align	4
        /*0000*/ 	.byte	0x02, 0x09, 0x01, 0x00, 0x02, 0x02, 0x02, 0x00, 0x02, 0x05, 0x05, 0x00, 0x03, 0x07, 0x01, 0x01
        /*0010*/ 	.byte	0x02, 0x03, 0x01, 0x00, 0x02, 0x06, 0x01, 0x00, 0x04, 0x0b, 0x08, 0x00, 0x09, 0x00, 0x00, 0x00
        /*0020*/ 	.byte	0x00, 0x00, 0x00, 0x00


//--------------------- .nv.info._ZN7cutlass13device_kernelINS_4gemm6kernel13GemmUniversalIN4cute5tupleIJiiiiEEENS1_10collective13CollectiveMmaINS1_35MainloopSm100TmaUmmaWarpSpecializedILi4ELi2ELi4ENS5_IJNS4_1CILi1EEESB_SB_EEEEENS5_IJNSA_ILi128EEENSA_ILi64EEESE_EEENS_6half_tENS5_IJlSB_lEEESH_SI_NS4_8TiledMMAINS4_8MMA_AtomIJNS4_20SM100_MMA_F16BF16_SSISH_SH_fLi128ELi64ELNS4_4UMMA5MajorE0ELSN_0ELNSM_7ScaleInE0ELSO_0EEEEEENS4_6LayoutISC_NS5_IJNSA_ILi0EEESS_SS_EEEEENS5_IJNS4_10UnderscoreESV_SV_EEEEENS4_13SM90_TMA_LOADENS4_14ComposedLayoutINS4_7SwizzleILi3ELi4ELi3EEENS4_18smem_ptr_flag_bitsILi16EEENSR_INS5_IJNSA_ILi8EEESF_EEENS5_IJSF_SB_EEEEEEEvNS4_8identityESY_S18_vS19_EENS_8epilogue10collective18CollectiveEpilogueINS1B_23Sm100TmaWarpSpecializedILi3ELi2ELi32ELb1ELb0EEEJSG_NS5_IJNSR_ISE_SB_EENSR_INSA_ILi32EEESB_EEEEESH_SI_SH_SI_NS1B_6fusion15FusionCallbacksIS1F_NS1K_17LinearCombinationISH_fSH_fLNS_15FloatRoundStyleE2EEESG_S1J_JEEENS4_5SM1004TMEM4LOAD26SM100_TMEM_LOAD_32dp32b32xESY_NSZ_INS10_ILi2ELi4ELi3EEES13_NSR_INS5_IJS14_S1H_EEENS5_IJS1H_SB_EEEEEEENS4_39AutoVectorizingCopyWithAssumedAlignmentILi128EEENS4_14SM90_TMA_STOREES1Y_S20_S20_EEEvvEEEEvNT_6ParamsE --------------------------
	.section	.nv.info._ZN7cutlass13device_kernelINS_4gemm6kernel13GemmUniversalIN4cute5tupleIJiiiiEEENS1_10collective13CollectiveMmaINS1_35MainloopSm100TmaUmmaWarpSpecializedILi4ELi2ELi4ENS5_IJNS4_1CILi1EEESB_SB_EEEEENS5_IJNSA_ILi128EEENSA_ILi64EEESE_EEENS_6half_tENS5_IJlSB_lEEESH_SI_NS4_8TiledMMAINS4_8MMA_AtomIJNS4_20SM100_MMA_F16BF16_SSISH_SH_fLi128ELi64ELNS4_4UMMA5MajorE0ELSN_0ELNSM_7ScaleInE0ELSO_0EEEEEENS4_6LayoutISC_NS5_IJNSA_ILi0EEESS_SS_EEEEENS5_IJNS4_10UnderscoreESV_SV_EEEEENS4_13SM90_TMA_LOADENS4_14ComposedLayoutINS4_7SwizzleILi3ELi4ELi3EEENS4_18smem_ptr_flag_bitsILi16EEENSR_INS5_IJNSA_ILi8EEESF_EEENS5_IJSF_SB_EEEEEEEvNS4_8identityESY_S18_vS19_EENS_8epilogue10collective18CollectiveEpilogueINS1B_23Sm100TmaWarpSpecializedILi3ELi2ELi32ELb1ELb0EEEJSG_NS5_IJNSR_ISE_SB_EENSR_INSA_ILi32EEESB_EEEEESH_SI_SH_SI_NS1B_6fusion15FusionCallbacksIS1F_NS1K_17LinearCombinationISH_fSH_fLNS_15FloatRoundStyleE2EEESG_S1J_JEEENS4_5SM1004TMEM4LOAD26SM100_TMEM_LOAD_32dp32b32xESY_NSZ_INS10_ILi2ELi4ELi3EEES13_NSR_INS5_IJS14_S1H_EEENS5_IJS1H_SB_EEEEEEENS4_39AutoVectorizingCopyWithAssumedAlignmentILi128EEENS4_14SM90_TMA_STOREES1Y_S20_S20_EEEvvEEEEvNT_6ParamsE,"",@"SHT_CUDA_INFO"
	.sectionflags	@""
	.align	4


	//----- nvinfo : EIATTR_CUDA_API_VERSION
	.align		4
        /*0000*/ 	.byte	0x04, 0x37
        /*0002*/ 	.short	(.L_31 - .L_30)
.L_30:
        /*0004*/ 	.word	0x00000082


	//----- nvinfo : EIATTR_KPARAM_INFO
	.align		4
.L_31:
        /*0008*/ 	.byte	0x04, 0x17
        /*000a*/ 	.short	(.L_33 - .L_32)
.L_32:
        /*000c*/ 	.word	0x00000000
        /*0010*/ 	.short	0x0000
        /*0012*/ 	.short	0x0000
        /*0014*/ 	.byte	0x00, 0xf0, 0x01, 0x20


	//----- nvinfo : EIATTR_AT_ENTRY_FRAGMENTS
	.align		4
.L_33:
        /*0018*/ 	.byte	0x04, 0x4f
        /*001a*/ 	.short	(.L_35 - .L_34)


	//   ....[0]....
.L_34:
        /*001c*/ 	.word	0x00000006


	//----- nvinfo : EIATTR_RESERVED_SMEM_USED
	.align		4
.L_35:
        /*0020*/ 	.byte	0x01, 0x41
	.zero		2


	//----- nvinfo : EIATTR_SPARSE_MMA_MASK
	.align		4
        /*0024*/ 	.byte	0x03, 0x50
        /*0026*/ 	.short	0x0000


	//----- nvinfo : EIATTR_TCGEN05_1CTA_USED
	.align		4
        /*0028*/ 	.byte	0x01, 0x51
	.zero		2


	//----- nvinfo : EIATTR_MAXREG_COUNT
	.align		4
        /*002c*/ 	.byte	0x03, 0x1b
        /*002e*/ 	.short	0x00ff


	//----- nvinfo : EIATTR_NUM_BARRIERS
	.align		4
        /*0030*/ 	.byte	0x02, 0x4c
        /*0032*/ 	.byte	0x07
	.zero		1


	//----- nvinfo : EIATTR_EXTERNS
	.align		4
        /*0034*/ 	.byte	0x04, 0x0f
        /*0036*/ 	.short	(.L_37 - .L_36)


	//   ....[0]....
	.align		4
.L_36:
        /*0038*/ 	.word	index@(__assertfail)


	//----- nvinfo : EIATTR_MERCURY_ISA_VERSION
	.align		4
.L_37:
        /*003c*/ 	.byte	0x03, 0x5f
        /*003e*/ 	.short	0x0101


	//----- nvinfo : EIATTR_INT_WARP_WIDE_INSTR_OFFSETS
	.align		4
        /*0040*/ 	.byte	0x04, 0x31
        /*0042*/ 	.short	(.L_39 - .L_38)


	//   ....[0]....
.L_38:
        /*0044*/ 	.word	0x00001f20


	//   ....[1]....
        /*0048*/ 	.word	0x00003b20


	//   ....[2]....
        /*004c*/ 	.word	0x00003b50


	//   ....[3]....
        /*0050*/ 	.word	0x00003ba0


	//   ....[4]....
        /*0054*/ 	.word	0x00004490


	//   ....[5]....
        /*0058*/ 	.word	0x000044b0


	//   ....[6]....
        /*005c*/ 	.word	0x00004780


	//   ....[7]....
        /*0060*/ 	.word	0x000048b0


	//----- nvinfo : EIATTR_COOP_GROUP_MASK_REGIDS
	.align		4
.L_39:
        /*0064*/ 	.byte	0x04, 0x29
        /*0066*/ 	.short	(.L_41 - .L_40)


	//   ....[0]....
.L_40:
        /*0068*/ 	.word	0xffffffff


	//   ....[1]....
        /*006c*/ 	.word	0xffffffff


	//   ....[2]....
        /*0070*/ 	.word	0xffffffff


	//   ....[3]....
        /*0074*/ 	.word	0xffffffff


	//   ....[4]....
        /*0078*/ 	.word	0xffffffff


	//   ....[5]....
        /*007c*/ 	.word	0xffffffff


	//   ....[6]....
        /*0080*/ 	.word	0xffffffff


	//   ....[7]....
        /*0084*/ 	.word	0xffffffff


	//   ....[8]....
        /*0088*/ 	.word	0xffffffff


	//   ....[9]....
        /*008c*/ 	.word	0xffffffff


	//   ....[10]....
        /*0090*/ 	.word	0xffffffff


	//   ....[11]....
        /*0094*/ 	.word	0xffffffff


	//   ....[12]....
        /*0098*/ 	.word	0xffffffff


	//----- nvinfo : EIATTR_COOP_GROUP_INSTR_OFFSETS
	.align		4
.L_41:
        /*009c*/ 	.byte	0x04, 0x28
        /*009e*/ 	.short	(.L_43 - .L_42)


	//   ....[0]....
.L_42:
        /*00a0*/ 	.word	0x00000090


	//   ....[1]....
        /*00a4*/ 	.word	0x000004d0


	//   ....[2]....
        /*00a8*/ 	.word	0x00000640


	//   ....[3]....
        /*00ac*/ 	.word	0x000007c0


	//   ....[4]....
        /*00b0*/ 	.word	0x000008c0


	//   ....[5]....
        /*00b4*/ 	.word	0x00000a30


	//   ....[6]....
        /*00b8*/ 	.word	0x00000bd0


	//   ....[7]....
        /*00bc*/ 	.word	0x00001e00


	//   ....[8]....
        /*00c0*/ 	.word	0x00002be0


	//   ....[9]....
        /*00c4*/ 	.word	0x00002df0


	//   ....[10]....
        /*00c8*/ 	.word	0x00002e20


	//   ....[11]....
        /*00cc*/ 	.word	0x00003a10


	//   ....[12]....
        /*00d0*/ 	.word	0x00003c40


	//----- nvinfo : EIATTR_VRC_CTA_INIT_COUNT
	.align		4
.L_43:
        /*00d4*/ 	.byte	0x02, 0x4a
        /*00d6*/ 	.byte	0x80
	.zero		1


	//----- nvinfo : EIATTR_SYSCALL_OFFSETS
	.align		4
        /*00d8*/ 	.byte	0x04, 0x46
        /*00da*/ 	.short	(.L_45 - .L_44)


	//   ....[0]....
.L_44:
        /*00dc*/ 	.word	0x00005460


	//   ....[1]....
        /*00e0*/ 	.word	0x00005550


	//   ....[2]....
        /*00e4*/ 	.word	0x00005d90


	//   ....[3]....
        /*00e8*/ 	.word	0x00006a40


	//----- nvinfo : EIATTR_MBARRIER_INSTR_OFFSETS
	.align		4
.L_45:
        /*00ec*/ 	.byte	0x04, 0x39
        /*00ee*/ 	.short	(.L_47 - .L_46)


	//   ....[0]....
.L_46:
        /*00f0*/ 	.word	0x000005b0
        /*00f4*/ 	.word	0x000000ff
        /*00f8*/ 	.word	0x00000000
        /*00fc*/ 	.short	0x0100
        /*00fe*/ 	.byte	0x05
	.zero		1


	//   ....[1]....
        /*0100*/ 	.word	0x000005c0
        /*0104*/ 	.word	0x000000ff
        /*0108*/ 	.word	0x00000020
        /*010c*/ 	.short	0x0100
        /*010e*/ 	.byte	0x05
	.zero		1


	//   ....[2]....
        /*0110*/ 	.word	0x000005d0
        /*0114*/ 	.word	0x000000ff
        /*0118*/ 	.word	0x00000008
        /*011c*/ 	.short	0x0100
        /*011e*/ 	.byte	0x05
	.zero		1


	//   ....[3]....
        /*0120*/ 	.word	0x000005e0
        /*0124*/ 	.word	0x000000ff
        /*0128*/ 	.word	0x00000028
        /*012c*/ 	.short	0x0100
        /*012e*/ 	.byte	0x05
	.zero		1


	//   ....[4]....
        /*0130*/ 	.word	0x000005f0
        /*0134*/ 	.word	0x000000ff
        /*0138*/ 	.word	0x00000010
        /*013c*/ 	.short	0x0100
        /*013e*/ 	.byte	0x05
	.zero		1


	//   ....[5]....
        /*0140*/ 	.word	0x00000600
        /*0144*/ 	.word	0x000000ff
        /*0148*/ 	.word	0x00000030
        /*014c*/ 	.short	0x0100
        /*014e*/ 	.byte	0x05
	.zero		1


	//   ....[6]....
        /*0150*/ 	.word	0x00000610
        /*0154*/ 	.word	0x000000ff
        /*0158*/ 	.word	0x00000018
        /*015c*/ 	.short	0x0100
        /*015e*/ 	.byte	0x05
	.zero		1


	//   ....[7]....
        /*0160*/ 	.word	0x00000620
        /*0164*/ 	.word	0x000000ff
        /*0168*/ 	.word	0x00000038
        /*016c*/ 	.short	0x0100
        /*016e*/ 	.byte	0x05
	.zero		1


	//   ....[8]....
        /*0170*/ 	.word	0x00000750
        /*0174*/ 	.word	0x000000ff
        /*0178*/ 	.word	0x00000040
        /*017c*/ 	.short	0x0100
        /*017e*/ 	.byte	0x07
	.zero		1


	//   ....[9]....
        /*0180*/ 	.word	0x00000760
        /*0184*/ 	.word	0x000000ff
        /*0188*/ 	.word	0x00000058
        /*018c*/ 	.short	0x0100
        /*018e*/ 	.byte	0x07
	.zero		1


	//   ....[10]....
        /*0190*/ 	.word	0x00000770
        /*0194*/ 	.word	0x000000ff
        /*0198*/ 	.word	0x00000048
        /*019c*/ 	.short	0x0100
        /*019e*/ 	.byte	0x07
	.zero		1


	//   ....[11]....
        /*01a0*/ 	.word	0x00000780
        /*01a4*/ 	.word	0x000000ff
        /*01a8*/ 	.word	0x00000060
        /*01ac*/ 	.short	0x0100
        /*01ae*/ 	.byte	0x07
	.zero		1


	//   ....[12]....
        /*01b0*/ 	.word	0x00000790
        /*01b4*/ 	.word	0x000000ff
        /*01b8*/ 	.word	0x00000050
        /*01bc*/ 	.short	0x0100
        /*01be*/ 	.byte	0x07
	.zero		1


	//   ....[13]....
        /*01c0*/ 	.word	0x000007a0
        /*01c4*/ 	.word	0x000000ff
        /*01c8*/ 	.word	0x00000068
        /*01cc*/ 	.short	0x0100
        /*01ce*/ 	.byte	0x07
	.zero		1


	//   ....[14]....
        /*01d0*/ 	.word	0x00000890
        /*01d4*/ 	.word	0x000000ff
        /*01d8*/ 	.word	0x00000070
        /*01dc*/ 	.short	0x0100
        /*01de*/ 	.byte	0x05
	.zero		1


	//   ....[15]....
        /*01e0*/ 	.word	0x000008a0
        /*01e4*/ 	.word	0x000000ff
        /*01e8*/ 	.word	0x00000078
        /*01ec*/ 	.short	0x0100
        /*01ee*/ 	.byte	0x05
	.zero		1


	//   ....[16]....
        /*01f0*/ 	.word	0x000009e0
        /*01f4*/ 	.word	0x000000ff
        /*01f8*/ 	.word	0x00000080
        /*01fc*/ 	.short	0x0100
        /*01fe*/ 	.byte	0x05
	.zero		1


	//   ....[17]....
        /*0200*/ 	.word	0x000009f0
        /*0204*/ 	.word	0x000000ff
        /*0208*/ 	.word	0x00000090
        /*020c*/ 	.short	0x0100
        /*020e*/ 	.byte	0x05
	.zero		1


	//   ....[18]....
        /*0210*/ 	.word	0x00000a00
        /*0214*/ 	.word	0x000000ff
        /*0218*/ 	.word	0x00000088
        /*021c*/ 	.short	0x0100
        /*021e*/ 	.byte	0x05
	.zero		1


	//   ....[19]....
        /*0220*/ 	.word	0x00000a10
        /*0224*/ 	.word	0x000000ff
        /*0228*/ 	.word	0x00000098
        /*022c*/ 	.short	0x0100
        /*022e*/ 	.byte	0x05
	.zero		1


	//   ....[20]....
        /*0230*/ 	.word	0x00000b40
        /*0234*/ 	.word	0x000000ff
        /*0238*/ 	.word	0x000000a0
        /*023c*/ 	.short	0x0100
        /*023e*/ 	.byte	0x07
	.zero		1


	//   ....[21]....
        /*0240*/ 	.word	0x00000b50
        /*0244*/ 	.word	0x000000ff
        /*0248*/ 	.word	0x000000c0
        /*024c*/ 	.short	0x0100
        /*024e*/ 	.byte	0x07
	.zero		1


	//   ....[22]....
        /*0250*/ 	.word	0x00000b60
        /*0254*/ 	.word	0x000000ff
        /*0258*/ 	.word	0x000000a8
        /*025c*/ 	.short	0x0100
        /*025e*/ 	.byte	0x07
	.zero		1


	//   ....[23]....
        /*0260*/ 	.word	0x00000b70
        /*0264*/ 	.word	0x000000ff
        /*0268*/ 	.word	0x000000c8
        /*026c*/ 	.short	0x0100
        /*026e*/ 	.byte	0x07
	.zero		1


	//   ....[24]....
        /*0270*/ 	.word	0x00000b80
        /*0274*/ 	.word	0x000000ff
        /*0278*/ 	.word	0x000000b0
        /*027c*/ 	.short	0x0100
        /*027e*/ 	.byte	0x07
	.zero		1


	//   ....[25]....
        /*0280*/ 	.word	0x00000b90
        /*0284*/ 	.word	0x000000ff
        /*0288*/ 	.word	0x000000d0
        /*028c*/ 	.short	0x0100
        /*028e*/ 	.byte	0x07
	.zero		1


	//   ....[26]....
        /*0290*/ 	.word	0x00000ba0
        /*0294*/ 	.word	0x000000ff
        /*0298*/ 	.word	0x000000b8
        /*029c*/ 	.short	0x0100
        /*029e*/ 	.byte	0x07
	.zero		1


	//   ....[27]....
        /*02a0*/ 	.word	0x00000bb0
        /*02a4*/ 	.word	0x000000ff
        /*02a8*/ 	.word	0x000000d8
        /*02ac*/ 	.short	0x0100
        /*02ae*/ 	.byte	0x07
	.zero		1


	//   ....[28]....
        /*02b0*/ 	.word	0x00000ca0
        /*02b4*/ 	.word	0x000000ff
        /*02b8*/ 	.word	0x000000e0
        /*02bc*/ 	.short	0x0100
        /*02be*/ 	.byte	0x05
	.zero		1


	//   ....[29]....
        /*02c0*/ 	.word	0x00000cb0
        /*02c4*/ 	.word	0x000000ff
        /*02c8*/ 	.word	0x000000f0
        /*02cc*/ 	.short	0x0100
        /*02ce*/ 	.byte	0x05
	.zero		1


	//   ....[30]....
        /*02d0*/ 	.word	0x00000cc0
        /*02d4*/ 	.word	0x000000ff
        /*02d8*/ 	.word	0x000000e8
        /*02dc*/ 	.short	0x0100
        /*02de*/ 	.byte	0x05
	.zero		1


	//   ....[31]....
        /*02e0*/ 	.word	0x00000cd0
        /*02e4*/ 	.word	0x000000ff
        /*02e8*/ 	.word	0x000000f8
        /*02ec*/ 	.short	0x0100
        /*02ee*/ 	.byte	0x05
	.zero		1


	//   ....[32]....
        /*02f0*/ 	.word	0x000015a0
        /*02f4*/ 	.word	0x00000002
        /*02f8*/ 	.word	0x000000f0
        /*02fc*/ 	.short	0x010a
        /*02fe*/ 	.byte	0xff
	.zero		1


	//   ....[33]....
        /*0300*/ 	.word	0x000015d0
        /*0304*/ 	.word	0x00000002
        /*0308*/ 	.word	0x000000e0
        /*030c*/ 	.short	0x0101
        /*030e*/ 	.byte	0xff
	.zero		1


	//   ....[34]....
        /*0310*/ 	.word	0x000016a0
        /*0314*/ 	.word	0x000000ff
        /*0318*/ 	.word	0x00000020
        /*031c*/ 	.short	0x010a
        /*031e*/ 	.byte	0x08
	.zero		1


	//   ....[35]....
        /*0320*/ 	.word	0x00001740
        /*0324*/ 	.word	0x000000ff
        /*0328*/ 	.word	0x00000020
        /*032c*/ 	.short	0x010a
        /*032e*/ 	.byte	0x21
	.zero		1


	//   ....[36]....
        /*0330*/ 	.word	0x00001890
        /*0334*/ 	.word	0x000000ff
        /*0338*/ 	.word	0x00000020
        /*033c*/ 	.short	0x010a
        /*033e*/ 	.byte	0x08
	.zero		1


	//   ....[37]....
        /*0340*/ 	.word	0x00001a60
        /*0344*/ 	.word	0x000000ff
        /*0348*/ 	.word	0x00000078
        /*034c*/ 	.short	0x0101
        /*034e*/ 	.byte	0x04
	.zero		1


	//   ....[38]....
        /*0350*/ 	.word	0x00001a80
        /*0354*/ 	.word	0x000000ff
        /*0358*/ 	.word	0x00000020
        /*035c*/ 	.short	0x010a
        /*035e*/ 	.byte	0x08
	.zero		1


	//   ....[39]....
        /*0360*/ 	.word	0x00001b00
        /*0364*/ 	.word	0x000000ff
        /*0368*/ 	.word	0x00000020
        /*036c*/ 	.short	0x010a
        /*036e*/ 	.byte	0x21
	.zero		1


	//   ....[40]....
        /*0370*/ 	.word	0x00001c50
        /*0374*/ 	.word	0x000000ff
        /*0378*/ 	.word	0x00000020
        /*037c*/ 	.short	0x010a
        /*037e*/ 	.byte	0x08
	.zero		1


	//   ....[41]....
        /*0380*/ 	.word	0x00001e30
        /*0384*/ 	.word	0x00000002
        /*0388*/ 	.word	0x00000080
        /*038c*/ 	.short	0x010a
        /*038e*/ 	.byte	0xff
	.zero		1


	//   ....[42]....
        /*0390*/ 	.word	0x00001ef0
        /*0394*/ 	.word	0x00000002
        /*0398*/ 	.word	0x00000000
        /*039c*/ 	.short	0x0101
        /*039e*/ 	.byte	0xff
	.zero		1


	//   ....[43]....
        /*03a0*/ 	.word	0x00002450
        /*03a4*/ 	.word	0x000000ff
        /*03a8*/ 	.word	0x00000000
        /*03ac*/ 	.short	0x010a
        /*03ae*/ 	.byte	0x05
	.zero		1


	//   ....[44]....
        /*03b0*/ 	.word	0x000024e0
        /*03b4*/ 	.word	0x000000ff
        /*03b8*/ 	.word	0x00000000
        /*03bc*/ 	.short	0x010a
        /*03be*/ 	.byte	0x05
	.zero		1


	//   ....[45]....
        /*03c0*/ 	.word	0x00002570
        /*03c4*/ 	.word	0x000000ff
        /*03c8*/ 	.word	0x00000000
        /*03cc*/ 	.short	0x010a
        /*03ce*/ 	.byte	0x05
	.zero		1


	//   ....[46]....
        /*03d0*/ 	.word	0x00002610
        /*03d4*/ 	.word	0x00000000
        /*03d8*/ 	.word	0x00000000
        /*03dc*/ 	.short	0x010a
        /*03de*/ 	.byte	0xff
	.zero		1


	//   ....[47]....
        /*03e0*/ 	.word	0x00002730
        /*03e4*/ 	.word	0x00000000
        /*03e8*/ 	.word	0x000000e0
        /*03ec*/ 	.short	0x010a
        /*03ee*/ 	.byte	0xff
	.zero		1


	//   ....[48]....
        /*03f0*/ 	.word	0x000027a0
        /*03f4*/ 	.word	0x00000000
        /*03f8*/ 	.word	0x00000000
        /*03fc*/ 	.short	0x0101
        /*03fe*/ 	.byte	0xff
	.zero		1


	//   ....[49]....
        /*0400*/ 	.word	0x000027c0
        /*0404*/ 	.word	0x000000ff
        /*0408*/ 	.word	0x00000090
        /*040c*/ 	.short	0x010a
        /*040e*/ 	.byte	0x05
	.zero		1


	//   ....[50]....
        /*0410*/ 	.word	0x000028e0
        /*0414*/ 	.word	0x00000000
        /*0418*/ 	.word	0x00000080
        /*041c*/ 	.short	0x010a
        /*041e*/ 	.byte	0xff
	.zero		1


	//   ....[51]....
        /*0420*/ 	.word	0x000029e0
        /*0424*/ 	.word	0x00000000
        /*0428*/ 	.word	0x00000000
        /*042c*/ 	.short	0x0101
        /*042e*/ 	.byte	0xff
	.zero		1


	//   ....[52]....
        /*0430*/ 	.word	0x00002a70
        /*0434*/ 	.word	0x000000ff
        /*0438*/ 	.word	0x00000090
        /*043c*/ 	.short	0x0106
        /*043e*/ 	.byte	0x05
	.zero		1


	//   ....[53]....
        /*0440*/ 	.word	0x00002a90
        /*0444*/ 	.word	0x000000ff
        /*0448*/ 	.word	0x00000090
        /*044c*/ 	.short	0x010a
        /*044e*/ 	.byte	0x05
	.zero		1


	//   ....[54]....
        /*0450*/ 	.word	0x00002b20
        /*0454*/ 	.word	0x000000ff
        /*0458*/ 	.word	0x00000090
        /*045c*/ 	.short	0x0106
        /*045e*/ 	.byte	0x04
	.zero		1


	//   ....[55]....
        /*0460*/ 	.word	0x00002b60
        /*0464*/ 	.word	0x00000000
        /*0468*/ 	.word	0x00000090
        /*046c*/ 	.short	0x010a
        /*046e*/ 	.byte	0xff
	.zero		1


	//   ....[56]....
        /*0470*/ 	.word	0x00003120
        /*0474*/ 	.word	0x00000000
        /*0478*/ 	.word	0x00000080
        /*047c*/ 	.short	0x010a
        /*047e*/ 	.byte	0xff
	.zero		1


	//   ....[57]....
        /*0480*/ 	.word	0x00003220
        /*0484*/ 	.word	0x00000003
        /*0488*/ 	.word	0x00000000
        /*048c*/ 	.short	0x0101
        /*048e*/ 	.byte	0xff
	.zero		1


	//   ....[58]....
        /*0490*/ 	.word	0x00003230
        /*0494*/ 	.word	0x000000ff
        /*0498*/ 	.word	0x00000000
        /*049c*/ 	.short	0x010a
        /*049e*/ 	.byte	0x07
	.zero		1


	//   ....[59]....
        /*04a0*/ 	.word	0x00003260
        /*04a4*/ 	.word	0x000000ff
        /*04a8*/ 	.word	0x000000c0
        /*04ac*/ 	.short	0x010a
        /*04ae*/ 	.byte	0x06
	.zero		1


	//   ....[60]....
        /*04b0*/ 	.word	0x00003330
        /*04b4*/ 	.word	0x000000ff
        /*04b8*/ 	.word	0x00000000
        /*04bc*/ 	.short	0x010a
        /*04be*/ 	.byte	0x0b
	.zero		1


	//   ....[61]....
        /*04c0*/ 	.word	0x00003460
        /*04c4*/ 	.word	0x000000ff
        /*04c8*/ 	.word	0x00000000
        /*04cc*/ 	.short	0x010a
        /*04ce*/ 	.byte	0x22
	.zero		1


	//   ....[62]....
        /*04d0*/ 	.word	0x00003840
        /*04d4*/ 	.word	0x000000ff
        /*04d8*/ 	.word	0x00000000
        /*04dc*/ 	.short	0x010a
        /*04de*/ 	.byte	0x06
	.zero		1


	//   ....[63]....
        /*04e0*/ 	.word	0x000038d0
        /*04e4*/ 	.word	0x000000ff
        /*04e8*/ 	.word	0x00000000
        /*04ec*/ 	.short	0x010a
        /*04ee*/ 	.byte	0x06
	.zero		1


	//   ....[64]....
        /*04f0*/ 	.word	0x00003960
        /*04f4*/ 	.word	0x000000ff
        /*04f8*/ 	.word	0x00000000
        /*04fc*/ 	.short	0x010a
        /*04fe*/ 	.byte	0x06
	.zero		1


	//   ....[65]....
        /*0500*/ 	.word	0x000039f0
        /*0504*/ 	.word	0x000000ff
        /*0508*/ 	.word	0x00000000
        /*050c*/ 	.short	0x010a
        /*050e*/ 	.byte	0x07
	.zero		1


	//   ....[66]....
        /*0510*/ 	.word	0x00003e30
        /*0514*/ 	.word	0x00000000
        /*0518*/ 	.word	0x00000080
        /*051c*/ 	.short	0x010a
        /*051e*/ 	.byte	0xff
	.zero		1


	//   ....[67]....
        /*0520*/ 	.word	0x00003ef0
        /*0524*/ 	.word	0x00000000
        /*0528*/ 	.word	0x00000000
        /*052c*/ 	.short	0x0101
        /*052e*/ 	.byte	0xff
	.zero		1


	//   ....[68]....
        /*0530*/ 	.word	0x00004210
        /*0534*/ 	.word	0x000000ff
        /*0538*/ 	.word	0x00000078
        /*053c*/ 	.short	0x010a
        /*053e*/ 	.byte	0x07
	.zero		1


	//   ....[69]....
        /*0540*/ 	.word	0x00004430
        /*0544*/ 	.word	0x000000ff
        /*0548*/ 	.word	0x00000058
        /*054c*/ 	.short	0x010a
        /*054e*/ 	.byte	0x0f
	.zero		1


	//   ....[70]....
        /*0550*/ 	.word	0x00004630
        /*0554*/ 	.word	0x000000ff
        /*0558*/ 	.word	0x00000040
        /*055c*/ 	.short	0x010b
        /*055e*/ 	.byte	0x0f
	.zero		1


	//   ....[71]....
        /*0560*/ 	.word	0x00004680
        /*0564*/ 	.word	0x000000ff
        /*0568*/ 	.word	0x00000000
        /*056c*/ 	.short	0x0101
        /*056e*/ 	.byte	0x10
	.zero		1


	//   ....[72]....
        /*0570*/ 	.word	0x000046c0
        /*0574*/ 	.word	0x000000ff
        /*0578*/ 	.word	0x00000058
        /*057c*/ 	.short	0x010a
        /*057e*/ 	.byte	0x0d
	.zero		1


	//   ....[73]....
        /*0580*/ 	.word	0x00004900
        /*0584*/ 	.word	0x000000ff
        /*0588*/ 	.word	0x00000040
        /*058c*/ 	.short	0x010b
        /*058e*/ 	.byte	0x0d
	.zero		1


	//   ....[74]....
        /*0590*/ 	.word	0x00004970
        /*0594*/ 	.word	0x000000ff
        /*0598*/ 	.word	0x00000000
        /*059c*/ 	.short	0x0101
        /*059e*/ 	.byte	0x0f
	.zero		1


	//   ....[75]....
        /*05a0*/ 	.word	0x000049c0
        /*05a4*/ 	.word	0x000000ff
        /*05a8*/ 	.word	0x00000000
        /*05ac*/ 	.short	0x010a
        /*05ae*/ 	.byte	0x04
	.zero		1


	//   ....[76]....
        /*05b0*/ 	.word	0x00004a50
        /*05b4*/ 	.word	0x000000ff
        /*05b8*/ 	.word	0x00000000
        /*05bc*/ 	.short	0x010a
        /*05be*/ 	.byte	0x04
	.zero		1


	//   ....[77]....
        /*05c0*/ 	.word	0x00004af0
        /*05c4*/ 	.word	0x00000000
        /*05c8*/ 	.word	0x00000000
        /*05cc*/ 	.short	0x010a
        /*05ce*/ 	.byte	0xff
	.zero		1


	//   ....[78]....
        /*05d0*/ 	.word	0x00004e30
        /*05d4*/ 	.word	0x00000000
        /*05d8*/ 	.word	0x00000080
        /*05dc*/ 	.short	0x010a
        /*05de*/ 	.byte	0xff
	.zero		1


	//   ....[79]....
        /*05e0*/ 	.word	0x00004f40
        /*05e4*/ 	.word	0x00000000
        /*05e8*/ 	.word	0x00000000
        /*05ec*/ 	.short	0x0101
        /*05ee*/ 	.byte	0xff
	.zero		1


	//   ....[80]....
        /*05f0*/ 	.word	0x000059e0
        /*05f4*/ 	.word	0x00000000
        /*05f8*/ 	.word	0x00000040
        /*05fc*/ 	.short	0x010a
        /*05fe*/ 	.byte	0xff
	.zero		1


	//   ....[81]....
        /*0600*/ 	.word	0x00005a50
        /*0604*/ 	.word	0x00000049
        /*0608*/ 	.word	0x000000a0
        /*060c*/ 	.short	0x010a
        /*060e*/ 	.byte	0xff
	.zero		1


	//   ....[82]....
        /*0610*/ 	.word	0x00005b40
        /*0614*/ 	.word	0x00000000
        /*0618*/ 	.word	0x00000040
        /*061c*/ 	.short	0x010a
        /*061e*/ 	.byte	0xff
	.zero		1


	//   ....[83]....
        /*0620*/ 	.word	0x00005c70
        /*0624*/ 	.word	0x00000049
        /*0628*/ 	.word	0x000000a0
        /*062c*/ 	.short	0x010a
        /*062e*/ 	.byte	0xff
	.zero		1


	//   ....[84]....
        /*0630*/ 	.word	0x00006780
        /*0634*/ 	.word	0x00000000
        /*0638*/ 	.word	0x00000000
        /*063c*/ 	.short	0x0101
        /*063e*/ 	.byte	0xff
	.zero		1


	//   ....[85]....
        /*0640*/ 	.word	0x00006790
        /*0644*/ 	.word	0x00000002
        /*0648*/ 	.word	0x00000040
        /*064c*/ 	.short	0x010a
        /*064e*/ 	.byte	0xff
	.zero		1


	//   ....[86]....
        /*0650*/ 	.word	0x00006860
        /*0654*/ 	.word	0x00000002
        /*0658*/ 	.word	0x00000040
        /*065c*/ 	.short	0x010a
        /*065e*/ 	.byte	0xff
	.zero		1


	//   ....[87]....
        /*0660*/ 	.word	0x00006bb0
        /*0664*/ 	.word	0x000000ff
        /*0668*/ 	.word	0x00000000
        /*066c*/ 	.short	0x0101
        /*066e*/ 	.byte	0x05
	.zero		1


	//   ....[88]....
        /*0670*/ 	.word	0x00007500
        /*0674*/ 	.word	0x00000000
        /*0678*/ 	.word	0x00000000
        /*067c*/ 	.short	0x0101
        /*067e*/ 	.byte	0xff
	.zero		1


	//   ....[89]....
        /*0680*/ 	.word	0x00007770
        /*0684*/ 	.word	0x000000ff
        /*0688*/ 	.word	0x00000000
        /*068c*/ 	.short	0x0101
        /*068e*/ 	.byte	0x04
	.zero		1


	//   ....[90]....
        /*0690*/ 	.word	0x00007790
        /*0694*/ 	.word	0x00000002
        /*0698*/ 	.word	0x000000f0
        /*069c*/ 	.short	0x010a
        /*069e*/ 	.byte	0xff
	.zero		1


	//   ....[91]....
        /*06a0*/ 	.word	0x000077f0
        /*06a4*/ 	.word	0x00000002
        /*06a8*/ 	.word	0x00000020
        /*06ac*/ 	.short	0x010a
        /*06ae*/ 	.byte	0xff
	.zero		1


	//   ....[92]....
        /*06b0*/ 	.word	0x00007850
        /*06b4*/ 	.word	0x00000002
        /*06b8*/ 	.word	0x00000020
        /*06bc*/ 	.short	0x010a
        /*06be*/ 	.byte	0xff
	.zero		1


	//   ....[93]....
        /*06c0*/ 	.word	0x000078a0
        /*06c4*/ 	.word	0x00000002
        /*06c8*/ 	.word	0x00000080
        /*06cc*/ 	.short	0x010a
        /*06ce*/ 	.byte	0xff
	.zero		1


	//   ....[94]....
        /*06d0*/ 	.word	0x00007900
        /*06d4*/ 	.word	0x00000000
        /*06d8*/ 	.word	0x00000000
        /*06dc*/ 	.short	0x010a
        /*06de*/ 	.byte	0xff
	.zero		1


	//   ....[95]....
        /*06e0*/ 	.word	0x00007960
        /*06e4*/ 	.word	0x00000000
        /*06e8*/ 	.word	0x00000000
        /*06ec*/ 	.short	0x010a
        /*06ee*/ 	.byte	0xff
	.zero		1


	//   ....[96]....
        /*06f0*/ 	.word	0x000079c0
        /*06f4*/ 	.word	0x00000000
        /*06f8*/ 	.word	0x00000000
        /*06fc*/ 	.short	0x010a
        /*06fe*/ 	.byte	0xff
	.zero		1


	//   ....[97]....
        /*0700*/ 	.word	0x00007a10
        /*0704*/ 	.word	0x00000000
        /*0708*/ 	.word	0x000000e0
        /*070c*/ 	.short	0x010a
        /*070e*/ 	.byte	0xff
	.zero		1


	//   ....[98]....
        /*0710*/ 	.word	0x00007a70
        /*0714*/ 	.word	0x00000000
        /*0718*/ 	.word	0x00000090
        /*071c*/ 	.short	0x010a
        /*071e*/ 	.byte	0xff
	.zero		1


	//   ....[99]....
        /*0720*/ 	.word	0x00007ac0
        /*0724*/ 	.word	0x00000000
        /*0728*/ 	.word	0x00000080
        /*072c*/ 	.short	0x010a
        /*072e*/ 	.byte	0xff
	.zero		1


	//   ....[100]....
        /*0730*/ 	.word	0x00007b20
        /*0734*/ 	.word	0x00000000
        /*0738*/ 	.word	0x00000090
        /*073c*/ 	.short	0x010a
        /*073e*/ 	.byte	0xff
	.zero		1


	//   ....[101]....
        /*0740*/ 	.word	0x00007b70
        /*0744*/ 	.word	0x00000000
        /*0748*/ 	.word	0x00000080
        /*074c*/ 	.short	0x010a
        /*074e*/ 	.byte	0xff
	.zero		1


	//   ....[102]....
        /*0750*/ 	.word	0x00007bd0
        /*0754*/ 	.word	0x00000002
        /*0758*/ 	.word	0x000000c0
        /*075c*/ 	.short	0x010a
        /*075e*/ 	.byte	0xff
	.zero		1


	//   ....[103]....
        /*0760*/ 	.word	0x00007c30
        /*0764*/ 	.word	0x00000000
        /*0768*/ 	.word	0x00000000
        /*076c*/ 	.short	0x010a
        /*076e*/ 	.byte	0xff
	.zero		1


	//   ....[104]....
        /*0770*/ 	.word	0x00007c90
        /*0774*/ 	.word	0x00000000
        /*0778*/ 	.word	0x00000000
        /*077c*/ 	.short	0x010a
        /*077e*/ 	.byte	0xff
	.zero		1


	//   ....[105]....
        /*0780*/ 	.word	0x00007cf0
        /*0784*/ 	.word	0x00000000
        /*0788*/ 	.word	0x00000000
        /*078c*/ 	.short	0x010a
        /*078e*/ 	.byte	0xff
	.zero		1


	//   ....[106]....
        /*0790*/ 	.word	0x00007d50
        /*0794*/ 	.word	0x00000000
        /*0798*/ 	.word	0x00000000
        /*079c*/ 	.short	0x010a
        /*079e*/ 	.byte	0xff
	.zero		1


	//   ....[107]....
        /*07a0*/ 	.word	0x00007db0
        /*07a4*/ 	.word	0x00000000
        /*07a8*/ 	.word	0x00000000
        /*07ac*/ 	.short	0x010a
        /*07ae*/ 	.byte	0xff
	.zero		1


	//   ....[108]....
        /*07b0*/ 	.word	0x00007e00
        /*07b4*/ 	.word	0x00000000
        /*07b8*/ 	.word	0x00000080
        /*07bc*/ 	.short	0x010a
        /*07be*/ 	.byte	0xff
	.zero		1


	//   ....[109]....
        /*07c0*/ 	.word	0x00007e60
        /*07c4*/ 	.word	0x00000000
        /*07c8*/ 	.word	0x00000078
        /*07cc*/ 	.short	0x010a
        /*07ce*/ 	.byte	0xff
	.zero		1


	//   ....[110]....
        /*07d0*/ 	.word	0x00007ec0
        /*07d4*/ 	.word	0x00000000
        /*07d8*/ 	.word	0x00000058
        /*07dc*/ 	.short	0x010a
        /*07de*/ 	.byte	0xff
	.zero		1


	//   ....[111]....
        /*07e0*/ 	.word	0x00007f20
        /*07e4*/ 	.word	0x00000000
        /*07e8*/ 	.word	0x00000058
        /*07ec*/ 	.short	0x010a
        /*07ee*/ 	.byte	0xff
	.zero		1


	//   ....[112]....
        /*07f0*/ 	.word	0x00007f80
        /*07f4*/ 	.word	0x00000000
        /*07f8*/ 	.word	0x00000000
        /*07fc*/ 	.short	0x010a
        /*07fe*/ 	.byte	0xff
	.zero		1


	//   ....[113]....
        /*0800*/ 	.word	0x00007fe0
        /*0804*/ 	.word	0x00000000
        /*0808*/ 	.word	0x00000000
        /*080c*/ 	.short	0x010a
        /*080e*/ 	.byte	0xff
	.zero		1


	//   ....[114]....
        /*0810*/ 	.word	0x00008030
        /*0814*/ 	.word	0x00000000
        /*0818*/ 	.word	0x00000080
        /*081c*/ 	.short	0x010a
        /*081e*/ 	.byte	0xff
	.zero		1


	//   ....[115]....
        /*0820*/ 	.word	0x00008080
        /*0824*/ 	.word	0x00000000
        /*0828*/ 	.word	0x00000040
        /*082c*/ 	.short	0x010a
        /*082e*/ 	.byte	0xff
	.zero		1


	//   ....[116]....
        /*0830*/ 	.word	0x000080d0
        /*0834*/ 	.word	0x00000049
        /*0838*/ 	.word	0x000000a0
        /*083c*/ 	.short	0x010a
        /*083e*/ 	.byte	0xff
	.zero		1


	//   ....[117]....
        /*0840*/ 	.word	0x00008120
        /*0844*/ 	.word	0x00000002
        /*0848*/ 	.word	0x00000040
        /*084c*/ 	.short	0x010a
        /*084e*/ 	.byte	0xff
	.zero		1


	//----- nvinfo : EIATTR_NUM_MBARRIERS
	.align		4
.L_47:
        /*0850*/ 	.byte	0x03, 0x38
        /*0852*/ 	.short	0x0020


	//----- nvinfo : EIATTR_EXIT_INSTR_OFFSETS
	.align		4
        /*0854*/ 	.byte	0x04, 0x1c
        /*0856*/ 	.short	(.L_49 - .L_48)


	//   ....[0]....
.L_48:
        /*0858*/ 	.word	0x00002640


	//   ....[1]....
        /*085c*/ 	.word	0x00002b30


	//   ....[2]....
        /*0860*/ 	.word	0x00002b90


	//   ....[3]....
        /*0864*/ 	.word	0x00003c50


	//   ....[4]....
        /*0868*/ 	.word	0x00004b20


	//   ....[5]....
        /*086c*/ 	.word	0x00004b60


	//   ....[6]....
        /*0870*/ 	.word	0x00007660


	//   ....[7]....
        /*0874*/ 	.word	0x000076e0


	//   ....[8]....
        /*0878*/ 	.word	0x00007710


	//   ....[9]....
        /*087c*/ 	.word	0x00007780


	//----- nvinfo : EIATTR_MAX_THREADS
	.align		4
.L_49:
        /*0880*/ 	.byte	0x04, 0x05
        /*0882*/ 	.short	(.L_51 - .L_50)
.L_50:
        /*0884*/ 	.word	0x00000100
        /*0888*/ 	.word	0x00000001
        /*088c*/ 	.word	0x00000001


	//----- nvinfo : EIATTR_CRS_STACK_SIZE
	.align		4
.L_51:
        /*0890*/ 	.byte	0x04, 0x1e
        /*0892*/ 	.short	(.L_53 - .L_52)
.L_52:
        /*0894*/ 	.word	0x00000000


	//----- nvinfo : EIATTR_CBANK_PARAM_SIZE
	.align		4
.L_53:
        /*0898*/ 	.byte	0x03, 0x19
        /*089a*/ 	.short	0x0800


	//----- nvinfo : EIATTR_PARAM_CBANK
	.align		4
        /*089c*/ 	.byte	0x04, 0x0a
        /*089e*/ 	.short	(.L_55 - .L_54)
	.align		4
.L_54:
        /*08a0*/ 	.word	index@(.nv.constant0._ZN7cutlass13device_kernelINS_4gemm6kernel13GemmUniversalIN4cute5tupleIJiiiiEEENS1_10collective13CollectiveMmaINS1_35MainloopSm100TmaUmmaWarpSpecializedILi4ELi2ELi4ENS5_IJNS4_1CILi1EEESB_SB_EEEEENS5_IJNSA_ILi128EEENSA_ILi64EEESE_EEENS_6half_tENS5_IJlSB_lEEESH_SI_NS4_8TiledMMAINS4_8MMA_AtomIJNS4_20SM100_MMA_F16BF16_SSISH_SH_fLi128ELi64ELNS4_4UMMA5MajorE0ELSN_0ELNSM_7ScaleInE0ELSO_0EEEEEENS4_6LayoutISC_NS5_IJNSA_ILi0EEESS_SS_EEEEENS5_IJNS4_10UnderscoreESV_SV_EEEEENS4_13SM90_TMA_LOADENS4_14ComposedLayoutINS4_7SwizzleILi3ELi4ELi3EEENS4_18smem_ptr_flag_bitsILi16EEENSR_INS5_IJNSA_ILi8EEESF_EEENS5_IJSF_SB_EEEEEEEvNS4_8identityESY_S18_vS19_EENS_8epilogue10collective18CollectiveEpilogueINS1B_23Sm100TmaWarpSpecializedILi3ELi2ELi32ELb1ELb0EEEJSG_NS5_IJNSR_ISE_SB_EENSR_INSA_ILi32EEESB_EEEEESH_SI_SH_SI_NS1B_6fusion15FusionCallbacksIS1F_NS1K_17LinearCombinationISH_fSH_fLNS_15FloatRoundStyleE2EEESG_S1J_JEEENS4_5SM1004TMEM4LOAD26SM100_TMEM_LOAD_32dp32b32xESY_NSZ_INS10_ILi2ELi4ELi3EEES13_NSR_INS5_IJS14_S1H_EEENS5_IJS1H_SB_EEEEEEENS4_39AutoVectorizingCopyWithAssumedAlignmentILi128EEENS4_14SM90_TMA_STOREES1Y_S20_S20_EEEvvEEEEvNT_6ParamsE)
        /*08a4*/ 	.short	0x0380
        /*08a6*/ 	.short	0x0800


	//----- nvinfo : EIATTR_SW_WAR
	.align		4
.L_55:
        /*08a8*/ 	.byte	0x04, 0x36
        /*08aa*/ 	.short	(.L_57 - .L_56)
.L_56:
        /*08ac*/ 	.word	0x00000008
.L_57:


//--------------------- .nv.callgraph             --------------------------
	.section	.nv.callgraph,"",@"SHT_CUDA_CALLGRAPH"
	.align	4
	.sectionentsize	8
	.align		4
        /*0000*/ 	.word	0x00000000
	.align		4
        /*0004*/ 	.word	0xffffffff
	.align		4
        /*0008*/ 	.word	index@(_ZN7cutlass13device_kernelINS_4gemm6kernel13GemmUniversalIN4cute5tupleIJiiiiEEENS1_10collective13CollectiveMmaINS1_35MainloopSm100TmaUmmaWarpSpecializedILi4ELi2ELi4ENS5_IJNS4_1CILi1EEESB_SB_EEEEENS5_IJNSA_ILi128EEENSA_ILi64EEESE_EEENS_6half_tENS5_IJlSB_lEEESH_SI_NS4_8TiledMMAINS4_8MMA_AtomIJNS4_20SM100_MMA_F16BF16_SSISH_SH_fLi128ELi64ELNS4_4UMMA5MajorE0ELSN_0ELNSM_7ScaleInE0ELSO_0EEEEEENS4_6LayoutISC_NS5_IJNSA_ILi0EEESS_SS_EEEEENS5_IJNS4_10UnderscoreESV_SV_EEEEENS4_13SM90_TMA_LOADENS4_14ComposedLayoutINS4_7SwizzleILi3ELi4ELi3EEENS4_18smem_ptr_flag_bitsILi16EEENSR_INS5_IJNSA_ILi8EEESF_EEENS5_IJSF_SB_EEEEEEEvNS4_8identityESY_S18_vS19_EENS_8epilogue10collective18CollectiveEpilogueINS1B_23Sm100TmaWarpSpecializedILi3ELi2ELi32ELb1ELb0EEEJSG_NS5_IJNSR_ISE_SB_EENSR_INSA_ILi32EEESB_EEEEESH_SI_SH_SI_NS1B_6fusion15FusionCallbacksIS1F_NS1K_17LinearCombinationISH_fSH_fLNS_15FloatRoundStyleE2EEESG_S1J_JEEENS4_5SM1004TMEM4LOAD26SM100_TMEM_LOAD_32dp32b32xESY_NSZ_INS10_ILi2ELi4ELi3EEES13_NSR_INS5_IJS14_S1H_EEENS5_IJS1H_SB_EEEEEEENS4_39AutoVectorizingCopyWithAssumedAlignmentILi128EEENS4_14SM90_TMA_STOREES1Y_S20_S20_EEEvvEEEEvNT_6ParamsE)
	.align		4
        /*000c*/ 	.word	index@(__assertfail)
	.align		4
        /*0010*/ 	.word	0x00000000
	.align		4
        /*0014*/ 	.word	0xfffffffe
	.align		4
        /*0018*/ 	.word	0x00000000
	.align		4
        /*001c*/ 	.word	0xfffffffd
	.align		4
        /*0020*/ 	.word	0x00000000
	.align		4
        /*0024*/ 	.word	0xfffffffc


//--------------------- .nv.constant4             --------------------------
	.section	.nv.constant4,"a",@progbits
	.align	8
	.align		8
.nv.constant4:
        /*0000*/ 	.dword	__assertfail
	.align		8
        /*0008*/ 	.dword	__unnamed_1
	.align		8
        /*0010*/ 	.dword	__unnamed_2
	.align		8
        /*0018*/ 	.dword	_ZN39_INTERNAL_4365f0bc_4_k_cu_155b308b_64124cuda3std3__45__cpo5beginE
	.align		8
        /*0020*/ 	.dword	_ZN39_INTERNAL_4365f0bc_4_k_cu_155b308b_64124cuda3std3__45__cpo3endE
	.align		8
        /*0028*/ 	.dword	_ZN39_INTERNAL_4365f0bc_4_k_cu_155b308b_64124cuda3std3__45__cpo6cbeginE
	.align		8
        /*0030*/ 	.dword	_ZN39_INTERNAL_4365f0bc_4_k_cu_155b308b_64124cuda3std3__45__cpo4cendE
	.align		8
        /*0038*/ 	.dword	_ZN39_INTERNAL_4365f0bc_4_k_cu_155b308b_64124cuda3std3__441_GLOBAL__N__4365f0bc_4_k_cu_155b308b_64126ignoreE
	.align		8
        /*0040*/ 	.dword	_ZN39_INTERNAL_4365f0bc_4_k_cu_155b308b_64124cuda3std3__419piecewise_constructE
	.align		8
        /*0048*/ 	.dword	_ZN39_INTERNAL_4365f0bc_4_k_cu_155b308b_64124cuda3std3__48in_placeE
	.align		8
        /*0050*/ 	.dword	_ZN39_INTERNAL_4365f0bc_4_k_cu_155b308b_64124cuda3std6ranges3__45__cpo4swapE
	.align		8
        /*0058*/ 	.dword	_ZN39_INTERNAL_4365f0bc_4_k_cu_155b308b_64124cuda3std6ranges3__45__cpo9iter_moveE
	.align		8
        /*0060*/ 	.dword	_ZN39_INTERNAL_4365f0bc_4_k_cu_155b308b_64124cute7productE
	.align		8
        /*0068*/ 	.dword	_ZN39_INTERNAL_4365f0bc_4_k_cu_155b308b_64124cute1_E
	.align		8
        /*0070*/ 	.dword	$str$25
	.align		8
        /*0078*/ 	.dword	$str$26
	.align		8
        /*0080*/ 	.dword	$str$27
	.align		8
        /*0088*/ 	.dword	$str$28


//--------------------- .text._ZN7cutlass13device_kernelINS_4gemm6kernel13GemmUniversalIN4cute5tupleIJiiiiEEENS1_10collective13CollectiveMmaINS1_35MainloopSm100TmaUmmaWarpSpecializedILi4ELi2ELi4ENS5_IJNS4_1CILi1EEESB_SB_EEEEENS5_IJNSA_ILi128EEENSA_ILi64EEESE_EEENS_6half_tENS5_IJlSB_lEEESH_SI_NS4_8TiledMMAINS4_8MMA_AtomIJNS4_20SM100_MMA_F16BF16_SSISH_SH_fLi128ELi64ELNS4_4UMMA5MajorE0ELSN_0ELNSM_7ScaleInE0ELSO_0EEEEEENS4_6LayoutISC_NS5_IJNSA_ILi0EEESS_SS_EEEEENS5_IJNS4_10UnderscoreESV_SV_EEEEENS4_13SM90_TMA_LOADENS4_14ComposedLayoutINS4_7SwizzleILi3ELi4ELi3EEENS4_18smem_ptr_flag_bitsILi16EEENSR_INS5_IJNSA_ILi8EEESF_EEENS5_IJSF_SB_EEEEEEEvNS4_8identityESY_S18_vS19_EENS_8epilogue10collective18CollectiveEpilogueINS1B_23Sm100TmaWarpSpecializedILi3ELi2ELi32ELb1ELb0EEEJSG_NS5_IJNSR_ISE_SB_EENSR_INSA_ILi32EEESB_EEEEESH_SI_SH_SI_NS1B_6fusion15FusionCallbacksIS1F_NS1K_17LinearCombinationISH_fSH_fLNS_15FloatRoundStyleE2EEESG_S1J_JEEENS4_5SM1004TMEM4LOAD26SM100_TMEM_LOAD_32dp32b32xESY_NSZ_INS10_ILi2ELi4ELi3EEES13_NSR_INS5_IJS14_S1H_EEENS5_IJS1H_SB_EEEEEEENS4_39AutoVectorizingCopyWithAssumedAlignmentILi128EEENS4_14SM90_TMA_STOREES1Y_S20_S20_EEEvvEEEEvNT_6ParamsE --------------------------
	.section	.text._ZN7cutlass13device_kernelINS_4gemm6kernel13GemmUniversalIN4cute5tupleIJiiiiEEENS1_10collective13CollectiveMmaINS1_35MainloopSm100TmaUmmaWarpSpecializedILi4ELi2ELi4ENS5_IJNS4_1CILi1EEESB_SB_EEEEENS5_IJNSA_ILi128EEENSA_ILi64EEESE_EEENS_6half_tENS5_IJlSB_lEEESH_SI_NS4_8TiledMMAINS4_8MMA_AtomIJNS4_20SM100_MMA_F16BF16_SSISH_SH_fLi128ELi64ELNS4_4UMMA5MajorE0ELSN_0ELNSM_7ScaleInE0ELSO_0EEEEEENS4_6LayoutISC_NS5_IJNSA_ILi0EEESS_SS_EEEEENS5_IJNS4_10UnderscoreESV_SV_EEEEENS4_13SM90_TMA_LOADENS4_14ComposedLayoutINS4_7SwizzleILi3ELi4ELi3EEENS4_18smem_ptr_flag_bitsILi16EEENSR_INS5_IJNSA_ILi8EEESF_EEENS5_IJSF_SB_EEEEEEEvNS4_8identityESY_S18_vS19_EENS_8epilogue10collective18CollectiveEpilogueINS1B_23Sm100TmaWarpSpecializedILi3ELi2ELi32ELb1ELb0EEEJSG_NS5_IJNSR_ISE_SB_EENSR_INSA_ILi32EEESB_EEEEESH_SI_SH_SI_NS1B_6fusion15FusionCallbacksIS1F_NS1K_17LinearCombinationISH_fSH_fLNS_15FloatRoundStyleE2EEESG_S1J_JEEENS4_5SM1004TMEM4LOAD26SM100_TMEM_LOAD_32dp32b32xESY_NSZ_INS10_ILi2ELi4ELi3EEES13_NSR_INS5_IJS14_S1H_EEENS5_IJS1H_SB_EEEEEEENS4_39AutoVectorizingCopyWithAssumedAlignmentILi128EEENS4_14SM90_TMA_STOREES1Y_S20_S20_EEEvvEEEEvNT_6ParamsE,"ax",@progbits
	.align	128
.text._ZN7cutlass13device_kernelINS_4gemm6kernel13GemmUniversalIN4cute5tupleIJiiiiEEENS1_10collective13CollectiveMmaINS1_35MainloopSm100TmaUmmaWarpSpecializedILi4ELi2ELi4ENS5_IJNS4_1CILi1EEESB_SB_EEEEENS5_IJNSA_ILi128EEENSA_ILi64EEESE_EEENS_6half_tENS5_IJlSB_lEEESH_SI_NS4_8TiledMMAINS4_8MMA_AtomIJNS4_20SM100_MMA_F16BF16_SSISH_SH_fLi128ELi64ELNS4_4UMMA5MajorE0ELSN_0ELNSM_7ScaleInE0ELSO_0EEEEEENS4_6LayoutISC_NS5_IJNSA_ILi0EEESS_SS_EEEEENS5_IJNS4_10UnderscoreESV_SV_EEEEENS4_13SM90_TMA_LOADENS4_14ComposedLayoutINS4_7SwizzleILi3ELi4ELi3EEENS4_18smem_ptr_flag_bitsILi16EEENSR_INS5_IJNSA_ILi8EEESF_EEENS5_IJSF_SB_EEEEEEEvNS4_8identityESY_S18_vS19_EENS_8epilogue10collective18CollectiveEpilogueINS1B_23Sm100TmaWarpSpecializedILi3ELi2ELi32ELb1ELb0EEEJSG_NS5_IJNSR_ISE_SB_EENSR_INSA_ILi32EEESB_EEEEESH_SI_SH_SI_NS1B_6fusion15FusionCallbacksIS1F_NS1K_17LinearCombinationISH_fSH_fLNS_15FloatRoundStyleE2EEESG_S1J_JEEENS4_5SM1004TMEM4LOAD26SM100_TMEM_LOAD_32dp32b32xESY_NSZ_INS10_ILi2ELi4ELi3EEES13_NSR_INS5_IJS14_S1H_EEENS5_IJS1H_SB_EEEEEEENS4_39AutoVectorizingCopyWithAssumedAlignmentILi128EEENS4_14SM90_TMA_STOREES1Y_S20_S20_EEEvvEEEEvNT_6ParamsE:
        .type           _ZN7cutlass13device_kernelINS_4gemm6kernel13GemmUniversalIN4cute5tupleIJiiiiEEENS1_10collective13CollectiveMmaINS1_35MainloopSm100TmaUmmaWarpSpecializedILi4ELi2ELi4ENS5_IJNS4_1CILi1EEESB_SB_EEEEENS5_IJNSA_ILi128EEENSA_ILi64EEESE_EEENS_6half_tENS5_IJlSB_lEEESH_SI_NS4_8TiledMMAINS4_8MMA_AtomIJNS4_20SM100_MMA_F16BF16_SSISH_SH_fLi128ELi64ELNS4_4UMMA5MajorE0ELSN_0ELNSM_7ScaleInE0ELSO_0EEEEEENS4_6LayoutISC_NS5_IJNSA_ILi0EEESS_SS_EEEEENS5_IJNS4_10UnderscoreESV_SV_EEEEENS4_13SM90_TMA_LOADENS4_14ComposedLayoutINS4_7SwizzleILi3ELi4ELi3EEENS4_18smem_ptr_flag_bitsILi16EEENSR_INS5_IJNSA_ILi8EEESF_EEENS5_IJSF_SB_EEEEEEEvNS4_8identityESY_S18_vS19_EENS_8epilogue10collective18CollectiveEpilogueINS1B_23Sm100TmaWarpSpecializedILi3ELi2ELi32ELb1ELb0EEEJSG_NS5_IJNSR_ISE_SB_EENSR_INSA_ILi32EEESB_EEEEESH_SI_SH_SI_NS1B_6fusion15FusionCallbacksIS1F_NS1K_17LinearCombinationISH_fSH_fLNS_15FloatRoundStyleE2EEESG_S1J_JEEENS4_5SM1004TMEM4LOAD26SM100_TMEM_LOAD_32dp32b32xESY_NSZ_INS10_ILi2ELi4ELi3EEES13_NSR_INS5_IJS14_S1H_EEENS5_IJS1H_SB_EEEEEEENS4_39AutoVectorizingCopyWithAssumedAlignmentILi128EEENS4_14SM90_TMA_STOREES1Y_S20_S20_EEEvvEEEEvNT_6ParamsE,@function
        .size           _ZN7cutlass13device_kernelINS_4gemm6kernel13GemmUniversalIN4cute5tupleIJiiiiEEENS1_10collective13CollectiveMmaINS1_35MainloopSm100TmaUmmaWarpSpecializedILi4ELi2ELi4ENS5_IJNS4_1CILi1EEESB_SB_EEEEENS5_IJNSA_ILi128EEENSA_ILi64EEESE_EEENS_6half_tENS5_IJlSB_lEEESH_SI_NS4_8TiledMMAINS4_8MMA_AtomIJNS4_20SM100_MMA_F16BF16_SSISH_SH_fLi128ELi64ELNS4_4UMMA5MajorE0ELSN_0ELNSM_7ScaleInE0ELSO_0EEEEEENS4_6LayoutISC_NS5_IJNSA_ILi0EEESS_SS_EEEEENS5_IJNS4_10UnderscoreESV_SV_EEEEENS4_13SM90_TMA_LOADENS4_14ComposedLayoutINS4_7SwizzleILi3ELi4ELi3EEENS4_18smem_ptr_flag_bitsILi16EEENSR_INS5_IJNSA_ILi8EEESF_EEENS5_IJSF_SB_EEEEEEEvNS4_8identityESY_S18_vS19_EENS_8epilogue10collective18CollectiveEpilogueINS1B_23Sm100TmaWarpSpecializedILi3ELi2ELi32ELb1ELb0EEEJSG_NS5_IJNSR_ISE_SB_EENSR_INSA_ILi32EEESB_EEEEESH_SI_SH_SI_NS1B_6fusion15FusionCallbacksIS1F_NS1K_17LinearCombinationISH_fSH_fLNS_15FloatRoundStyleE2EEESG_S1J_JEEENS4_5SM1004TMEM4LOAD26SM100_TMEM_LOAD_32dp32b32xESY_NSZ_INS10_ILi2ELi4ELi3EEES13_NSR_INS5_IJS14_S1H_EEENS5_IJS1H_SB_EEEEEEENS4_39AutoVectorizingCopyWithAssumedAlignmentILi128EEENS4_14SM90_TMA_STOREES1Y_S20_S20_EEEvvEEEEvNT_6ParamsE,(.L_x_154 - _ZN7cutlass13device_kernelINS_4gemm6kernel13GemmUniversalIN4cute5tupleIJiiiiEEENS1_10collective13CollectiveMmaINS1_35MainloopSm100TmaUmmaWarpSpecializedILi4ELi2ELi4ENS5_IJNS4_1CILi1EEESB_SB_EEEEENS5_IJNSA_ILi128EEENSA_ILi64EEESE_EEENS_6half_tENS5_IJlSB_lEEESH_SI_NS4_8TiledMMAINS4_8MMA_AtomIJNS4_20SM100_MMA_F16BF16_SSISH_SH_fLi128ELi64ELNS4_4UMMA5MajorE0ELSN_0ELNSM_7ScaleInE0ELSO_0EEEEEENS4_6LayoutISC_NS5_IJNSA_ILi0EEESS_SS_EEEEENS5_IJNS4_10UnderscoreESV_SV_EEEEENS4_13SM90_TMA_LOADENS4_14ComposedLayoutINS4_7SwizzleILi3ELi4ELi3EEENS4_18smem_ptr_flag_bitsILi16EEENSR_INS5_IJNSA_ILi8EEESF_EEENS5_IJSF_SB_EEEEEEEvNS4_8identityESY_S18_vS19_EENS_8epilogue10collective18CollectiveEpilogueINS1B_23Sm100TmaWarpSpecializedILi3ELi2ELi32ELb1ELb0EEEJSG_NS5_IJNSR_ISE_SB_EENSR_INSA_ILi32EEESB_EEEEESH_SI_SH_SI_NS1B_6fusion15FusionCallbacksIS1F_NS1K_17LinearCombinationISH_fSH_fLNS_15FloatRoundStyleE2EEESG_S1J_JEEENS4_5SM1004TMEM4LOAD26SM100_TMEM_LOAD_32dp32b32xESY_NSZ_INS10_ILi2ELi4ELi3EEES13_NSR_INS5_IJS14_S1H_EEENS5_IJS1H_SB_EEEEEEENS4_39AutoVectorizingCopyWithAssumedAlignmentILi128EEENS4_14SM90_TMA_STOREES1Y_S20_S20_EEEvvEEEEvNT_6ParamsE)
        .other          _ZN7cutlass13device_kernelINS_4gemm6kernel13GemmUniversalIN4cute5tupleIJiiiiEEENS1_10collective13CollectiveMmaINS1_35MainloopSm100TmaUmmaWarpSpecializedILi4ELi2ELi4ENS5_IJNS4_1CILi1EEESB_SB_EEEEENS5_IJNSA_ILi128EEENSA_ILi64EEESE_EEENS_6half_tENS5_IJlSB_lEEESH_SI_NS4_8TiledMMAINS4_8MMA_AtomIJNS4_20SM100_MMA_F16BF16_SSISH_SH_fLi128ELi64ELNS4_4UMMA5MajorE0ELSN_0ELNSM_7ScaleInE0ELSO_0EEEEEENS4_6LayoutISC_NS5_IJNSA_ILi0EEESS_SS_EEEEENS5_IJNS4_10UnderscoreESV_SV_EEEEENS4_13SM90_TMA_LOADENS4_14ComposedLayoutINS4_7SwizzleILi3ELi4ELi3EEENS4_18smem_ptr_flag_bitsILi16EEENSR_INS5_IJNSA_ILi8EEESF_EEENS5_IJSF_SB_EEEEEEEvNS4_8identityESY_S18_vS19_EENS_8epilogue10collective18CollectiveEpilogueINS1B_23Sm100TmaWarpSpecializedILi3ELi2ELi32ELb1ELb0EEEJSG_NS5_IJNSR_ISE_SB_EENSR_INSA_ILi32EEESB_EEEEESH_SI_SH_SI_NS1B_6fusion15FusionCallbacksIS1F_NS1K_17LinearCombinationISH_fSH_fLNS_15FloatRoundStyleE2EEESG_S1J_JEEENS4_5SM1004TMEM4LOAD26SM100_TMEM_LOAD_32dp32b32xESY_NSZ_INS10_ILi2ELi4ELi3EEES13_NSR_INS5_IJS14_S1H_EEENS5_IJS1H_SB_EEEEEEENS4_39AutoVectorizingCopyWithAssumedAlignmentILi128EEENS4_14SM90_TMA_STOREES1Y_S20_S20_EEEvvEEEEvNT_6ParamsE,@"STO_CUDA_ENTRY STV_DEFAULT"
_ZN7cutlass13device_kernelINS_4gemm6kernel13GemmUniversalIN4cute5tupleIJiiiiEEENS1_10collective13CollectiveMmaINS1_35MainloopSm100TmaUmmaWarpSpecializedILi4ELi2ELi4ENS5_IJNS4_1CILi1EEESB_SB_EEEEENS5_IJNSA_ILi128EEENSA_ILi64EEESE_EEENS_6half_tENS5_IJlSB_lEEESH_SI_NS4_8TiledMMAINS4_8MMA_AtomIJNS4_20SM100_MMA_F16BF16_SSISH_SH_fLi128ELi64ELNS4_4UMMA5MajorE0ELSN_0ELNSM_7ScaleInE0ELSO_0EEEEEENS4_6LayoutISC_NS5_IJNSA_ILi0EEESS_SS_EEEEENS5_IJNS4_10UnderscoreESV_SV_EEEEENS4_13SM90_TMA_LOADENS4_14ComposedLayoutINS4_7SwizzleILi3ELi4ELi3EEENS4_18smem_ptr_flag_bitsILi16EEENSR_INS5_IJNSA_ILi8EEESF_EEENS5_IJSF_SB_EEEEEEEvNS4_8identityESY_S18_vS19_EENS_8epilogue10collective18CollectiveEpilogueINS1B_23Sm100TmaWarpSpecializedILi3ELi2ELi32ELb1ELb0EEEJSG_NS5_IJNSR_ISE_SB_EENSR_INSA_ILi32EEESB_EEEEESH_SI_SH_SI_NS1B_6fusion15FusionCallbacksIS1F_NS1K_17LinearCombinationISH_fSH_fLNS_15FloatRoundStyleE2EEESG_S1J_JEEENS4_5SM1004TMEM4LOAD26SM100_TMEM_LOAD_32dp32b32xESY_NSZ_INS10_ILi2ELi4ELi3EEES13_NSR_INS5_IJS14_S1H_EEENS5_IJS1H_SB_EEEEEEENS4_39AutoVectorizingCopyWithAssumedAlignmentILi128EEENS4_14SM90_TMA_STOREES1Y_S20_S20_EEEvvEEEEvNT_6ParamsE:
[----:B------:R-:W1:Y:S01]  /*0000*/  LDC R1, c[0x0][0x37c] ;  /* 0x0000df00ff017b82 */ /* 0x000e620000000800 */
[----:B------:R-:W2:Y:S01]  /*0010*/  S2R R93, SR_TID.X ;  /* 0x00000000005d7919 */ /* 0x000ea20000002100 */
[----:B------:R-:W3:Y:S01]  /*0020*/  LDCU.64 UR4, c[0x0][0x890] ;  /* 0x00011200ff0477ac */ /* 0x000ee20008000a00 */
[----:B------:R-:W-:Y:S02]  /*0030*/  PRMT R88, RZ, 0x7610, R88 ;  /* 0x00007610ff587816 */ /* 0x000fe40000000058 */
[----:B------:R-:W-:Y:S01]  /*0040*/  ELECT P5, URZ, PT ;  /* 0x0000000000ff782f */ /* 0x000fe200038a0000 */
[----:B------:R-:W4:Y:S01]  /*0050*/  LDCU.64 UR46, c[0x0][0x358] ;  /* 0x00006b00ff2e77ac */ /* 0x000f220008000a00 */
[----:B---3--:R-:W-:-:S04]  /*0060*/  UISETP.NE.U32.AND UP0, UPT, UR4, URZ, UPT ;  /* 0x000000ff0400728c */ /* 0x008fc8000bf05070 */
[----:B------:R-:W-:Y:S01]  /*0070*/  UISETP.NE.AND.EX UP0, UPT, UR5, URZ, UPT, UP0 ;  /* 0x000000ff0500728c */ /* 0x000fe2000bf05300 */
[----:B--2---:R-:W-:-:S05]  /*0080*/  SHF.R.U32.HI R92, RZ, 0x5, R93 ;  /* 0x00000005ff5c7819 */ /* 0x004fca000001165d */
[----:B------:R-:W2:Y:S02]  /*0090*/  SHFL.IDX PT, R0, R92, RZ, 0x1f ;  /* 0x00001fff5c007589 */ /* 0x000ea400000e0000 */
[----:B--2---:R-:W-:Y:S01]  /*00a0*/  R2UR UR8, R0 ;  /* 0x00000000000872ca */ /* 0x004fe200000e0000 */
[----:B-1--4-:R-:W-:-:S14]  /*00b0*/  BRA.U UP0, `(.L_x_0) ;  /* 0x00000001002c7547 */ /* 0x012fdc000b800000 */
[----:B------:R-:W1:Y:S02]  /*00c0*/  LDCU.64 UR6, c[0x0][0x888] ;  /* 0x00011100ff0677ac */ /* 0x000e640008000a00 */
[----:B-1----:R-:W-:-:S04]  /*00d0*/  UISETP.NE.U32.AND UP0, UPT, UR6, URZ, UPT ;  /* 0x000000ff0600728c */ /* 0x002fc8000bf05070 */
[----:B------:R-:W-:-:S09]  /*00e0*/  UISETP.NE.AND.EX UP0, UPT, UR7, URZ, UPT, UP0 ;  /* 0x000000ff0700728c */ /* 0x000fd2000bf05300 */
[----:B------:R-:W-:Y:S05]  /*00f0*/  BRA.U !UP0, `(.L_x_1) ;  /* 0x0000000108107547 */ /* 0x000fea000b800000 */
[----:B------:R-:W1:Y:S02]  /*0100*/  LDC.64 R2, c[0x0][0x888] ;  /* 0x00022200ff027b82 */ /* 0x000e640000000a00 */
[----:B-1----:R1:W5:Y:S01]  /*0110*/  LDG.E R49, desc[UR46][R2.64] ;  /* 0x0000002e02317981 */ /* 0x002362000c1e1900 */
[----:B------:R-:W-:Y:S01]  /*0120*/  HFMA2 R88, -RZ, RZ, 0, 5.9604644775390625e-08 ;  /* 0x00000001ff587431 */ /* 0x000fe200000001ff */
[----:B------:R-:W-:Y:S05]  /*0130*/  BRA `(.L_x_0) ;  /* 0x00000000000c7947 */ /* 0x000fea0003800000 */
.L_x_1:
[----:B------:R-:W1:Y:S01]  /*0140*/  LDCU UR6, c[0x0][0x880] ;  /* 0x00011000ff0677ac */ /* 0x000e620008000800 */
[----:B------:R-:W-:Y:S01]  /*0150*/  HFMA2 R88, -RZ, RZ, 0, 5.9604644775390625e-08 ;  /* 0x00000001ff587431 */ /* 0x000fe200000001ff */
[----:B-1----:R-:W-:-:S07]  /*0160*/  MOV R49, UR6 ;  /* 0x0000000600317c02 */ /* 0x002fce0008000f00 */
.L_x_0:
[----:B------:R-:W2:Y:S02]  /*0170*/  LDCU.64 UR6, c[0x0][0x8b0] ;  /* 0x00011600ff0677ac */ /* 0x000ea40008000a00 */
[----:B--2---:R-:W-:-:S04]  /*0180*/  UISETP.NE.U32.AND UP0, UPT, UR6, URZ, UPT ;  /* 0x000000ff0600728c */ /* 0x004fc8000bf05070 */
[----:B------:R-:W-:-:S09]  /*0190*/  UISETP.NE.AND.EX UP0, UPT, UR7, URZ, UPT, UP0 ;  /* 0x000000ff0700728c */ /* 0x000fd2000bf05300 */
[----:B------:R-:W-:Y:S05]  /*01a0*/  BRA.U UP0, `(.L_x_2) ;  /* 0x0000000100247547 */ /* 0x000fea000b800000 */
[----:B------:R-:W2:Y:S02]  /*01b0*/  LDCU.64 UR6, c[0x0][0x8a8] ;  /* 0x00011500ff0677ac */ /* 0x000ea40008000a00 */
[----:B--2---:R-:W-:-:S04]  /*01c0*/  UISETP.NE.U32.AND UP0, UPT, UR6, URZ, UPT ;  /* 0x000000ff0600728c */ /* 0x004fc8000bf05070 */
[----:B------:R-:W-:-:S09]  /*01d0*/  UISETP.NE.AND.EX UP0, UPT, UR7, URZ, UPT, UP0 ;  /* 0x000000ff0700728c */ /* 0x000fd2000bf05300 */
[----:B------:R-:W-:Y:S05]  /*01e0*/  BRA.U !UP0, `(.L_x_3) ;  /* 0x00000001080c7547 */ /* 0x000fea000b800000 */
[----:B-1----:R-:W1:Y:S02]  /*01f0*/  LDC.64 R2, c[0x0][0x8a8] ;  /* 0x00022a00ff027b82 */ /* 0x002e640000000a00 */
[----:B-1----:R2:W5:Y:S01]  /*0200*/  LDG.E R47, desc[UR46][R2.64] ;  /* 0x0000002e022f7981 */ /* 0x002562000c1e1900 */
[----:B------:R-:W-:Y:S05]  /*0210*/  BRA `(.L_x_2) ;  /* 0x0000000000087947 */ /* 0x000fea0003800000 */
.L_x_3:
[----:B------:R-:W2:Y:S02]  /*0220*/  LDCU UR6, c[0x0][0x8a0] ;  /* 0x00011400ff0677ac */ /* 0x000ea40008000800 */
[----:B--2---:R-:W-:Y:S02]  /*0230*/  MOV R47, UR6 ;  /* 0x00000006002f7c02 */ /* 0x004fe40008000f00 */
.L_x_2:
[----:B------:R-:W-:Y:S01]  /*0240*/  IMAD.U32 R0, RZ, RZ, UR8 ;  /* 0x00000008ff007e24 */ /* 0x000fe2000f8e00ff */
[----:B------:R-:W-:Y:S04]  /*0250*/  BSSY.RECONVERGENT B0, `(.L_x_4) ;  /* 0x000000c000007945 */ /* 0x000fe80003800200 */
[C---:B------:R-:W-:Y:S02]  /*0260*/  ISETP.NE.OR P1, PT, R0.reuse, 0x1, !P5 ;  /* 0x000000010000780c */ /* 0x040fe40006f25670 */
[----:B------:R-:W-:-:S11]  /*0270*/  ISETP.NE.OR P0, PT, R0, 0x3, !P5 ;  /* 0x000000030000780c */ /* 0x000fd60006f05670 */
[----:B------:R-:W-:Y:S05]  /*0280*/  @P1 BRA `(.L_x_5) ;  /* 0x0000000000201947 */ /* 0x000fea0003800000 */
[----:B------:R-:W3:Y:S02]  /*0290*/  LDCU.64 UR6, c[0x0][0x348] ;  /* 0x00006900ff0677ac */ /* 0x000ee40008000a00 */
[----:B---3--:R-:W-:Y:S02]  /*02a0*/  UIADD3 UR10, UP1, UPT, UR6, 0x80, URZ ;  /* 0x00000080060a7890 */ /* 0x008fe4000ff3e0ff */
[----:B------:R-:W-:Y:S02]  /*02b0*/  UIADD3 UR6, UP0, UPT, UR6, 0x180, URZ ;  /* 0x0000018006067890 */ /* 0x000fe4000ff1e0ff */
[----:B------:R-:W-:Y:S02]  /*02c0*/  UIADD3.X UR11, UPT, UPT, URZ, UR7, URZ, UP1, !UPT ;  /* 0x00000007ff0b7290 */ /* 0x000fe40008ffe4ff */
[----:B------:R-:W-:-:S07]  /*02d0*/  UIADD3.X UR7, UPT, UPT, URZ, UR7, URZ, UP0, !UPT ;  /* 0x00000007ff077290 */ /* 0x000fce00087fe4ff */
[----:B------:R3:W-:Y:S02]  /*02e0*/  UTMACCTL.PF [UR10] ;  /* 0x000000000a0079b9 */ /* 0x0007e40008040000 */
[----:B------:R3:W-:Y:S02]  /*02f0*/  UTMACCTL.PF [UR6] ;  /* 0x00000000060079b9 */ /* 0x0007e40008040000 */
[----:B---3--:R-:W-:Y:S01]  /*0300*/  NOP ;  /* 0x0000000000007918 */ /* 0x008fe20000000000 */
.L_x_5:
[----:B------:R-:W-:Y:S05]  /*0310*/  BSYNC.RECONVERGENT B0 ;  /* 0x0000000000007941 */ /* 0x000fea0003800200 */
.L_x_4:
[----:B------:R-:W-:Y:S04]  /*0320*/  BSSY.RECONVERGENT B0, `(.L_x_6) ;  /* 0x000000a000007945 */ /* 0x000fe80003800200 */
        /* <DEDUP_REMOVED lines=9> */
.L_x_7:
[----:B------:R-:W-:Y:S05]  /*03c0*/  BSYNC.RECONVERGENT B0 ;  /* 0x0000000000007941 */ /* 0x000fea0003800200 */
.L_x_6:
[----:B------:R-:W3:Y:S01]  /*03d0*/  LDCU.64 UR6, c[0x0][0x888] ;  /* 0x00011100ff0677ac */ /* 0x000ee20008000a00 */
[----:B------:R-:W-:Y:S02]  /*03e0*/  UISETP.EQ.U32.AND UP1, UPT, UR4, URZ, UPT ;  /* 0x000000ff0400728c */ /* 0x000fe4000bf22070 */
[----:B------:R-:W-:Y:S02]  /*03f0*/  UPLOP3.LUT UP2, UPT, UPT, UPT, UPT, 0x80, 0x8 ;  /* 0x000000000008789c */ /* 0x000fe40003f4f070 */
[----:B---3--:R-:W-:-:S04]  /*0400*/  UISETP.NE.U32.AND UP0, UPT, UR6, URZ, UPT ;  /* 0x000000ff0600728c */ /* 0x008fc8000bf05070 */
[----:B------:R-:W-:-:S04]  /*0410*/  UISETP.NE.AND.EX UP0, UPT, UR7, URZ, UPT, UP0 ;  /* 0x000000ff0700728c */ /* 0x000fc8000bf05300 */
[----:B------:R-:W-:-:S04]  /*0420*/  UISETP.EQ.OR.EX UP3, UPT, UR5, URZ, !UP0, UP1 ;  /* 0x000000ff0500728c */ /* 0x000fc8000c762710 */
[----:B------:R-:W-:-:S05]  /*0430*/  UP2UR UR53, UPR, URZ, 0x8 ;  /* 0x00000008ff357883 */ /* 0x000fca0008000000 */
[----:B------:R-:W-:Y:S07]  /*0440*/  BRA.U !UP3, `(.L_x_8) ;  /* 0x000000010b207547 */ /* 0x000fee000b800000 */
[----:B------:R-:W-:Y:S01]  /*0450*/  UISETP.NE.U32.AND UP2, UPT, UR4, URZ, UPT ;  /* 0x000000ff0400728c */ /* 0x000fe2000bf45070 */
[----:B-----5:R-:W-:Y:S01]  /*0460*/  FSETP.NEU.AND P0, PT, R49, RZ, PT ;  /* 0x000000ff3100720b */ /* 0x020fe20003f0d000 */
[----:B------:R-:W-:Y:S02]  /*0470*/  USEL UR4, URZ, 0xffffffff, UP0 ;  /* 0xffffffffff047887 */ /* 0x000fe40008000000 */
[----:B------:R-:W-:-:S10]  /*0480*/  UISETP.NE.AND.EX UP2, UPT, UR5, URZ, UPT, UP2 ;  /* 0x000000ff0500728c */ /* 0x000fd4000bf45320 */
[----:B------:R-:W-:Y:S01]  /*0490*/  VOTEU.ANY UP1, P0 ;  /* 0x0000000000ff7886 */ /* 0x000fe20000020100 */
[----:B------:R-:W-:-:S04]  /*04a0*/  @!UP2 USEL UR4, URZ, 0xffffffff, UP1 ;  /* 0xffffffffff04a887 */ /* 0x000fc80008800000 */
[----:B------:R-:W-:-:S04]  /*04b0*/  ULOP3.LUT UR4, UR4, 0x1, URZ, 0xc0, !UPT ;  /* 0x0000000104047892 */ /* 0x000fc8000f8ec0ff */
[----:B------:R-:W-:-:S11]  /*04c0*/  UISETP.NE.U32.AND UP2, UPT, UR4, 0x1, UPT ;  /* 0x000000010400788c */ /* 0x000fd6000bf45070 */
.L_x_8:
[----:B-12---:R-:W1:Y:S01]  /*04d0*/  SHFL.IDX PT, R2, R92, RZ, 0x1f ;  /* 0x00001fff5c027589 */ /* 0x006e6200000e0000 */
[----:B------:R-:W-:-:S04]  /*04e0*/  UISETP.NE.AND UP1, UPT, UR8, 0x2, UPT ;  /* 0x000000020800788c */ /* 0x000fc8000bf25270 */
[----:B------:R-:W-:Y:S01]  /*04f0*/  USEL UR6, URZ, 0x1, UP1 ;  /* 0x00000001ff067887 */ /* 0x000fe20008800000 */
[----:B-1----:R-:W-:-:S13]  /*0500*/  ISETP.NE.AND P0, PT, R2, RZ, PT ;  /* 0x000000ff0200720c */ /* 0x002fda0003f05270 */
[----:B------:R-:W-:Y:S05]  /*0510*/  @P0 BRA `(.L_x_9) ;  /* 0x0000000000480947 */ /* 0x000fea0003800000 */
[----:B------:R-:W1:Y:S01]  /*0520*/  S2UR UR5, SR_CgaCtaId ;  /* 0x00000000000579c3 */ /* 0x000e620000008800 */
[----:B------:R-:W-:Y:S01]  /*0530*/  UMOV UR7, 0x400 ;  /* 0x0000040000077882 */ /* 0x000fe20000000000 */
[----:B------:R-:W-:Y:S01]  /*0540*/  UMOV UR4, 0x1 ;  /* 0x0000000100047882 */ /* 0x000fe20000000000 */
[----:B------:R-:W-:Y:S01]  /*0550*/  ELECT P0, URZ, PT ;  /* 0x0000000000ff782f */ /* 0x000fe20003800000 */
[----:B------:R-:W-:-:S04]  /*0560*/  UIADD3 UR10, UPT, UPT, -UR4, 0x100000, URZ ;  /* 0x00100000040a7890 */ /* 0x000fc8000fffe1ff */
[----:B------:R-:W-:Y:S02]  /*0570*/  USHF.L.U32 UR11, UR10, 0xb, URZ ;  /* 0x0000000b0a0b7899 */ /* 0x000fe400080006ff */
[----:B------:R-:W-:Y:S02]  /*0580*/  USHF.L.U32 UR10, UR10, 0x1, URZ ;  /* 0x000000010a0a7899 */ /* 0x000fe400080006ff */
[----:B-1----:R-:W-:Y:S01]  /*0590*/  ULEA UR5, UR5, UR7, 0x18 ;  /* 0x0000000705057291 */ /* 0x002fe2000f8ec0ff */
[----:B------:R-:W1:Y:S11]  /*05a0*/  FENCE.VIEW.ASYNC.S ;  /* 0x00000000000073c6 */ /* 0x000e760000000000 */
[----:B-1----:R1:W2:Y:S01]  /*05b0*/  SYNCS.EXCH.64 URZ, [UR5], UR10 ;  /* 0x0000000a05ff75b2 */ /* 0x0022a20008000100 */
[----:B------:R1:W3:Y:S01]  /*05c0*/  SYNCS.EXCH.64 URZ, [UR5+0x20], UR10 ;  /* 0x0000200a05ff75b2 */ /* 0x0002e20008000100 */
[----:B------:R1:W4:Y:S01]  /*05d0*/  SYNCS.EXCH.64 URZ, [UR5+0x8], UR10 ;  /* 0x0000080a05ff75b2 */ /* 0x0003220008000100 */
[----:B------:R1:W1:Y:S01]  /*05e0*/  SYNCS.EXCH.64 URZ, [UR5+0x28], UR10 ;  /* 0x0000280a05ff75b2 */ /* 0x0002620008000100 */
[----:B------:R1:W1:Y:S01]  /*05f0*/  SYNCS.EXCH.64 URZ, [UR5+0x10], UR10 ;  /* 0x0000100a05ff75b2 */ /* 0x0002620008000100 */
[----:B------:R1:W1:Y:S01]  /*0600*/  SYNCS.EXCH.64 URZ, [UR5+0x30], UR10 ;  /* 0x0000300a05ff75b2 */ /* 0x0002620008000100 */
[----:B------:R1:W1:Y:S01]  /*0610*/  SYNCS.EXCH.64 URZ, [UR5+0x18], UR10 ;  /* 0x0000180a05ff75b2 */ /* 0x0002620008000100 */
[----:B------:R1:W1:Y:S01]  /*0620*/  SYNCS.EXCH.64 URZ, [UR5+0x38], UR10 ;  /* 0x0000380a05ff75b2 */ /* 0x0002620008000100 */
[----:B------:R-:W-:Y:S01]  /*0630*/  NOP ;  /* 0x0000000000007918 */ /* 0x000fe20000000000 */
.L_x_9:
[----:B------:R-:W2:Y:S01]  /*0640*/  SHFL.IDX PT, R2, R92, RZ, 0x1f ;  /* 0x00001fff5c027589 */ /* 0x000ea200000e0000 */
[----:B------:R-:W-:Y:S01]  /*0650*/  NOP ;  /* 0x0000000000007918 */ /* 0x000fe20000000000 */
[----:B--2---:R-:W-:-:S13]  /*0660*/  ISETP.NE.AND P0, PT, R2, 0x1, PT ;  /* 0x000000010200780c */ /* 0x004fda0003f05270 */
[----:B------:R-:W-:Y:S05]  /*0670*/  @P0 BRA `(.L_x_10) ;  /* 0x0000000000500947 */ /* 0x000fea0003800000 */
[----:B------:R-:W2:Y:S01]  /*0680*/  S2UR UR7, SR_CgaCtaId ;  /* 0x00000000000779c3 */ /* 0x000ea20000008800 */
[----:B------:R-:W-:Y:S01]  /*0690*/  UMOV UR9, 0x400 ;  /* 0x0000040000097882 */ /* 0x000fe20000000000 */
[----:B-1----:R-:W-:Y:S01]  /*06a0*/  UMOV UR5, 0x20 ;  /* 0x0000002000057882 */ /* 0x002fe20000000000 */
[----:B------:R-:W-:Y:S01]  /*06b0*/  UMOV UR4, 0x80 ;  /* 0x0000008000047882 */ /* 0x000fe20000000000 */
[----:B------:R-:W-:-:S04]  /*06c0*/  UIADD3 UR10, UPT, UPT, -UR5, 0x100000, URZ ;  /* 0x00100000050a7890 */ /* 0x000fc8000fffe1ff */
[----:B------:R-:W-:Y:S02]  /*06d0*/  USHF.L.U32 UR11, UR10, 0xb, URZ ;  /* 0x0000000b0a0b7899 */ /* 0x000fe400080006ff */
[----:B------:R-:W-:Y:S02]  /*06e0*/  USHF.L.U32 UR10, UR10, 0x1, URZ ;  /* 0x000000010a0a7899 */ /* 0x000fe400080006ff */
[----:B------:R-:W-:-:S04]  /*06f0*/  UIADD3 UR4, UPT, UPT, -UR4, 0x100000, URZ ;  /* 0x0010000004047890 */ /* 0x000fc8000fffe1ff */
[----:B------:R-:W-:Y:S02]  /*0700*/  USHF.L.U32 UR5, UR4, 0xb, URZ ;  /* 0x0000000b04057899 */ /* 0x000fe400080006ff */
[----:B------:R-:W-:Y:S01]  /*0710*/  USHF.L.U32 UR4, UR4, 0x1, URZ ;  /* 0x0000000104047899 */ /* 0x000fe200080006ff */
[----:B------:R-:W-:Y:S01]  /*0720*/  ELECT P0, URZ, PT ;  /* 0x0000000000ff782f */ /* 0x000fe20003800000 */
[----:B--2---:R-:W-:Y:S01]  /*0730*/  ULEA UR7, UR7, UR9, 0x18 ;  /* 0x0000000907077291 */ /* 0x004fe2000f8ec0ff */
[----:B------:R-:W1:Y:S11]  /*0740*/  FENCE.VIEW.ASYNC.S ;  /* 0x00000000000073c6 */ /* 0x000e760000000000 */
[----:B-1----:R2:W1:Y:S01]  /*0750*/  SYNCS.EXCH.64 URZ, [UR7+0x40], UR10 ;  /* 0x0000400a07ff75b2 */ /* 0x0024620008000100 */
[----:B------:R2:W1:Y:S01]  /*0760*/  SYNCS.EXCH.64 URZ, [UR7+0x58], UR4 ;  /* 0x0000580407ff75b2 */ /* 0x0004620008000100 */
[----:B------:R2:W1:Y:S01]  /*0770*/  SYNCS.EXCH.64 URZ, [UR7+0x48], UR10 ;  /* 0x0000480a07ff75b2 */ /* 0x0004620008000100 */
[----:B------:R2:W1:Y:S01]  /*0780*/  SYNCS.EXCH.64 URZ, [UR7+0x60], UR4 ;  /* 0x0000600407ff75b2 */ /* 0x0004620008000100 */
[----:B------:R2:W1:Y:S01]  /*0790*/  SYNCS.EXCH.64 URZ, [UR7+0x50], UR10 ;  /* 0x0000500a07ff75b2 */ /* 0x0004620008000100 */
[----:B------:R2:W1:Y:S02]  /*07a0*/  SYNCS.EXCH.64 URZ, [UR7+0x68], UR4 ;  /* 0x0000680407ff75b2 */ /* 0x0004640008000100 */
[----:B--2---:R-:W-:Y:S01]  /*07b0*/  NOP ;  /* 0x0000000000007918 */ /* 0x004fe20000000000 */
.L_x_10:
[----:B------:R-:W2:Y:S01]  /*07c0*/  SHFL.IDX PT, R2, R92, RZ, 0x1f ;  /* 0x00001fff5c027589 */ /* 0x000ea200000e0000 */
[----:B------:R-:W-:Y:S01]  /*07d0*/  NOP ;  /* 0x0000000000007918 */ /* 0x000fe20000000000 */
[----:B--2---:R-:W-:-:S13]  /*07e0*/  ISETP.NE.AND P0, PT, R2, 0x3, PT ;  /* 0x000000030200780c */ /* 0x004fda0003f05270 */
[----:B------:R-:W-:Y:S05]  /*07f0*/  @P0 BRA `(.L_x_11) ;  /* 0x0000000000300947 */ /* 0x000fea0003800000 */
[----:B-1----:R-:W1:Y:S01]  /*0800*/  S2UR UR5, SR_CgaCtaId ;  /* 0x00000000000579c3 */ /* 0x002e620000008800 */
        /* <DEDUP_REMOVED lines=8> */
[----:B-1----:R2:W1:Y:S01]  /*0890*/  SYNCS.EXCH.64 URZ, [UR5+0x70], UR10 ;  /* 0x0000700a05ff75b2 */ /* 0x0024620008000100 */
[----:B------:R2:W1:Y:S02]  /*08a0*/  SYNCS.EXCH.64 URZ, [UR5+0x78], UR10 ;  /* 0x0000780a05ff75b2 */ /* 0x0004640008000100 */
[----:B--2---:R-:W-:Y:S01]  /*08b0*/  NOP ;  /* 0x0000000000007918 */ /* 0x004fe20000000000 */
.L_x_11:
[----:B------:R-:W2:Y:S01]  /*08c0*/  SHFL.IDX PT, R2, R92, RZ, 0x1f ;  /* 0x00001fff5c027589 */ /* 0x000ea200000e0000 */
[----:B------:R-:W-:Y:S01]  /*08d0*/  NOP ;  /* 0x0000000000007918 */ /* 0x000fe20000000000 */
[----:B--2---:R-:W-:-:S13]  /*08e0*/  ISETP.NE.AND P0, PT, R2, 0x4, PT ;  /* 0x000000040200780c */ /* 0x004fda0003f05270 */
[----:B------:R-:W-:Y:S05]  /*08f0*/  @P0 BRA `(.L_x_12) ;  /* 0x00000000004c0947 */ /* 0x000fea0003800000 */
[----:B-1----:R-:W1:Y:S01]  /*0900*/  S2UR UR5, SR_CgaCtaId ;  /* 0x00000000000579c3 */ /* 0x002e620000008800 */
[----:B------:R-:W-:Y:S01]  /*0910*/  UMOV UR9, 0x100 ;  /* 0x0000010000097882 */ /* 0x000fe20000000000 */
[----:B------:R-:W-:Y:S01]  /*0920*/  UMOV UR7, 0x400 ;  /* 0x0000040000077882 */ /* 0x000fe20000000000 */
[----:B------:R-:W-:Y:S01]  /*0930*/  USEL UR9, UR9, 0xe0, UP2 ;  /* 0x000000e009097887 */ /* 0x000fe20009000000 */
[----:B------:R-:W-:Y:S01]  /*0940*/  UMOV UR4, 0x1 ;  /* 0x0000000100047882 */ /* 0x000fe20000000000 */
[----:B------:R-:W-:Y:S01]  /*0950*/  ELECT P0, URZ, PT ;  /* 0x0000000000ff782f */ /* 0x000fe20003800000 */
[----:B------:R-:W-:-:S04]  /*0960*/  UIADD3 UR10, UPT, UPT, -UR4, 0x100000, URZ ;  /* 0x00100000040a7890 */ /* 0x000fc8000fffe1ff */
[----:B------:R-:W-:Y:S02]  /*0970*/  USHF.L.U32 UR11, UR10, 0xb, URZ ;  /* 0x0000000b0a0b7899 */ /* 0x000fe400080006ff */
[----:B------:R-:W-:Y:S02]  /*0980*/  USHF.L.U32 UR10, UR10, 0x1, URZ ;  /* 0x000000010a0a7899 */ /* 0x000fe400080006ff */
[----:B------:R-:W-:-:S04]  /*0990*/  UIADD3 UR12, UPT, UPT, -UR9, 0x100000, URZ ;  /* 0x00100000090c7890 */ /* 0x000fc8000fffe1ff */
[----:B------:R-:W-:Y:S02]  /*09a0*/  USHF.L.U32 UR13, UR12, 0xb, URZ ;  /* 0x0000000b0c0d7899 */ /* 0x000fe400080006ff */
[----:B------:R-:W-:Y:S02]  /*09b0*/  USHF.L.U32 UR12, UR12, 0x1, URZ ;  /* 0x000000010c0c7899 */ /* 0x000fe400080006ff */
[----:B-1----:R-:W-:Y:S01]  /*09c0*/  ULEA UR5, UR5, UR7, 0x18 ;  /* 0x0000000705057291 */ /* 0x002fe2000f8ec0ff */
[----:B------:R-:W1:Y:S11]  /*09d0*/  FENCE.VIEW.ASYNC.S ;  /* 0x00000000000073c6 */ /* 0x000e760000000000 */
[----:B-1----:R2:W1:Y:S01]  /*09e0*/  SYNCS.EXCH.64 URZ, [UR5+0x80], UR10 ;  /* 0x0000800a05ff75b2 */ /* 0x0024620008000100 */
[----:B------:R2:W1:Y:S01]  /*09f0*/  SYNCS.EXCH.64 URZ, [UR5+0x90], UR12 ;  /* 0x0000900c05ff75b2 */ /* 0x0004620008000100 */
[----:B------:R2:W1:Y:S01]  /*0a00*/  SYNCS.EXCH.64 URZ, [UR5+0x88], UR10 ;  /* 0x0000880a05ff75b2 */ /* 0x0004620008000100 */
[----:B------:R2:W1:Y:S02]  /*0a10*/  SYNCS.EXCH.64 URZ, [UR5+0x98], UR12 ;  /* 0x0000980c05ff75b2 */ /* 0x0004640008000100 */
[----:B--2---:R-:W-:Y:S01]  /*0a20*/  NOP ;  /* 0x0000000000007918 */ /* 0x004fe20000000000 */
.L_x_12:
        /* <DEDUP_REMOVED lines=22> */
[----:B------:R2:W1:Y:S01]  /*0b90*/  SYNCS.EXCH.64 URZ, [UR7+0xd0], UR4 ;  /* 0x0000d00407ff75b2 */ /* 0x0004620008000100 */
[----:B------:R2:W1:Y:S01]  /*0ba0*/  SYNCS.EXCH.64 URZ, [UR7+0xb8], UR10 ;  /* 0x0000b80a07ff75b2 */ /* 0x0004620008000100 */
[----:B------:R2:W1:Y:S02]  /*0bb0*/  SYNCS.EXCH.64 URZ, [UR7+0xd8], UR4 ;  /* 0x0000d80407ff75b2 */ /* 0x0004640008000100 */
[----:B--2---:R-:W-:Y:S01]  /*0bc0*/  NOP ;  /* 0x0000000000007918 */ /* 0x004fe20000000000 */
.L_x_13:
        /* <DEDUP_REMOVED lines=18> */
.L_x_14:
[----:B-1----:R-:W1:Y:S01]  /*0cf0*/  S2UR UR5, SR_CTAID.X ;  /* 0x00000000000579c3 */ /* 0x002e620000002500 */
[----:B------:R-:W-:-:S05]  /*0d00*/  CS2R.32 R87, SR_CgaSize ;  /* 0x0000000000577805 */ /* 0x000fca0000008a00 */
[----:B------:R-:W-:-:S05]  /*0d10*/  IMAD R87, R87, -0xa0, RZ ;  /* 0xffffff6057577824 */ /* 0x000fca00078e02ff */
[----:B------:R-:W-:-:S14]  /*0d20*/  R2UR UR9, R87 ;  /* 0x00000000570972ca */ /* 0x000fdc00000e0000 */
[----:B------:R-:W2:Y:S01]  /*0d30*/  LDCU UR9, c[0x0][UR9+0x2b0] ;  /* 0x00005600090977ac */ /* 0x000ea20008000800 */
[----:B------:R-:W-:Y:S01]  /*0d40*/  NOP ;  /* 0x0000000000007918 */ /* 0x000fe20000000000 */
[----:B------:R-:W-:-:S05]  /*0d50*/  CS2R.32 R87, SR_CgaSize ;  /* 0x0000000000577805 */ /* 0x000fca0000008a00 */
[----:B------:R-:W-:-:S05]  /*0d60*/  IMAD R87, R87, -0xa0, RZ ;  /* 0xffffff6057577824 */ /* 0x000fca00078e02ff */
[----:B------:R-:W-:-:S14]  /*0d70*/  R2UR UR7, R87 ;  /* 0x00000000570772ca */ /* 0x000fdc00000e0000 */
[----:B------:R-:W3:Y:S01]  /*0d80*/  LDCU UR7, c[0x0][UR7+0x2b4] ;  /* 0x00005680070777ac */ /* 0x000ee20008000800 */
[----:B------:R-:W4:Y:S08]  /*0d90*/  S2UR UR4, SR_CTAID.Y ;  /* 0x00000000000479c3 */ /* 0x000f300000002600 */
[----:B------:R-:W3:Y:S01]  /*0da0*/  LDC R10, c[0x0][0xb24] ;  /* 0x0002c900ff0a7b82 */ /* 0x000ee20000000800 */
[----:B-1----:R-:W-:-:S02]  /*0db0*/  I2FP.F32.U32 R87, UR5 ;  /* 0x0000000500577c45 */ /* 0x002fc40008201000 */
[----:B------:R-:W-:-:S05]  /*0dc0*/  CS2R.32 R3, SR_CgaSize ;  /* 0x0000000000037805 */ /* 0x000fca0000008a00 */
[----:B------:R-:W-:-:S06]  /*0dd0*/  IMAD R3, R3, -0xa0, RZ ;  /* 0xffffff6003037824 */ /* 0x000fcc00078e02ff */
[----:B------:R-:W1:Y:S01]  /*0de0*/  LDC R3, c[0x0][R3+0x2a0] ;  /* 0x0000a80003037b82 */ /* 0x000e620000000800 */
[----:B------:R-:W-:Y:S01]  /*0df0*/  MOV R15, UR5 ;  /* 0x00000005000f7c02 */ /* 0x000fe20008000f00 */
[----:B--2---:R-:W-:Y:S01]  /*0e00*/  FMUL R87, R87, UR9 ;  /* 0x0000000957577c20 */ /* 0x004fe20008400000 */
[----:B----4-:R-:W-:Y:S02]  /*0e10*/  I2FP.F32.U32 R86, UR4 ;  /* 0x0000000400567c45 */ /* 0x010fe40008201000 */
[----:B------:R-:W-:-:S05]  /*0e20*/  CS2R.32 R2, SR_CgaSize ;  /* 0x0000000000027805 */ /* 0x000fca0000008a00 */
[----:B------:R-:W-:-:S06]  /*0e30*/  IMAD R2, R2, -0xa0, RZ ;  /* 0xffffff6002027824 */ /* 0x000fcc00078e02ff */
[----:B------:R-:W2:Y:S01]  /*0e40*/  LDC R2, c[0x0][R2+0x2a4] ;  /* 0x0000a90002027b82 */ /* 0x000ea20000000800 */
[----:B------:R-:W-:Y:S01]  /*0e50*/  MOV R14, UR4 ;  /* 0x00000004000e7c02 */ /* 0x000fe20008000f00 */
[----:B------:R-:W4:Y:S01]  /*0e60*/  F2I.U32.TRUNC.NTZ R87, R87 ;  /* 0x0000005700577305 */ /* 0x000f22000020f000 */
[----:B---3--:R-:W-:-:S05]  /*0e70*/  FMUL R86, R86, UR7 ;  /* 0x0000000756567c20 */ /* 0x008fca0008400000 */
[----:B------:R-:W-:Y:S01]  /*0e80*/  BAR.SYNC.DEFER_BLOCKING 0x0 ;  /* 0x0000000000007b1d */ /* 0x000fe20000010000 */
[----:B------:R-:W-:-:S05]  /*0e90*/  ISETP.GE.AND P0, PT, R10, 0x1, PT ;  /* 0x000000010a00780c */ /* 0x000fca0003f06270 */
[----:B------:R-:W3:Y:S02]  /*0ea0*/  F2I.U32.TRUNC.NTZ R86, R86 ;  /* 0x0000005600567305 */ /* 0x000ee4000020f000 */
[----:B------:R-:W2:Y:S01]  /*0eb0*/  S2UR UR36, SR_CTAID.Z ;  /* 0x00000000002479c3 */ /* 0x000ea20000002700 */
[----:B----4-:R-:W-:-:S05]  /*0ec0*/  IADD3 R87, PT, PT, -R87, RZ, RZ ;  /* 0x000000ff57577210 */ /* 0x010fca0007ffe1ff */
[----:B-1----:R-:W-:Y:S01]  /*0ed0*/  IMAD R87, R3, R87, UR5 ;  /* 0x0000000503577e24 */ /* 0x002fe2000f8e0257 */
[----:B---3--:R-:W-:-:S05]  /*0ee0*/  IADD3 R86, PT, PT, -R86, RZ, RZ ;  /* 0x000000ff56567210 */ /* 0x008fca0007ffe1ff */
[----:B--2---:R-:W-:Y:S01]  /*0ef0*/  IMAD R86, R2, R86, UR4 ;  /* 0x0000000402567e24 */ /* 0x004fe2000f8e0256 */
[----:B------:R-:W-:Y:S06]  /*0f00*/  @!P0 BRA `(.L_x_15) ;  /* 0x0000000000b88947 */ /* 0x000fec0003800000 */
[----:B------:R-:W1:Y:S01]  /*0f10*/  LDC.64 R4, c[0x0][0xb18] ;  /* 0x0002c600ff047b82 */ /* 0x000e620000000a00 */
[----:B------:R-:W-:-:S07]  /*0f20*/  ISETP.NE.AND P0, PT, R10, 0x1, PT ;  /* 0x000000010a00780c */ /* 0x000fce0003f05270 */
[----:B------:R-:W2:Y:S08]  /*0f30*/  LDC R9, c[0x0][0xb0c] ;  /* 0x0002c300ff097b82 */ /* 0x000eb00000000800 */
[----:B------:R-:W3:Y:S08]  /*0f40*/  LDC R12, c[0x0][0x370] ;  /* 0x0000dc00ff0c7b82 */ /* 0x000ef00000000800 */
[----:B------:R-:W4:Y:S01]  /*0f50*/  LDC R11, c[0x0][0x374] ;  /* 0x0000dd00ff0b7b82 */ /* 0x000f220000000800 */
[----:B-1----:R-:W-:-:S07]  /*0f60*/  ISETP.NE.AND P1, PT, R4, 0x1, PT ;  /* 0x000000010400780c */ /* 0x002fce0003f25270 */
[----:B------:R-:W3:Y:S01]  /*0f70*/  LDC.64 R6, c[0x0][0xb10] ;  /* 0x0002c400ff067b82 */ /* 0x000ee20000000a00 */
[----:B--2---:R-:W-:-:S07]  /*0f80*/  ISETP.NE.AND P2, PT, R9, 0x1, PT ;  /* 0x000000010900780c */ /* 0x004fce0003f45270 */
[----:B------:R-:W1:Y:S08]  /*0f90*/  LDC R8, c[0x0][0xb20] ;  /* 0x0002c800ff087b82 */ /* 0x000e700000000800 */
[----:B------:R-:W2:Y:S01]  /*0fa0*/  LDC.64 R2, c[0x0][0xb28] ;  /* 0x0002ca00ff027b82 */ /* 0x000ea20000000a00 */
[----:B----4-:R-:W-:-:S04]  /*0fb0*/  IMAD.HI.U32 R13, R11, R5, RZ ;  /* 0x000000050b0d7227 */ /* 0x010fc800078e00ff */
[----:B------:R-:W-:-:S04]  /*0fc0*/  IMAD.HI.U32 R5, R14, R5, RZ ;  /* 0x000000050e057227 */ /* 0x000fc800078e00ff */
[----:B---3--:R-:W-:-:S05]  /*0fd0*/  IMAD.HI.U32 R16, R12, R6, RZ ;  /* 0x000000060c107227 */ /* 0x008fca00078e00ff */
[-C--:B------:R-:W-:Y:S01]  /*0fe0*/  @P2 SHF.R.U32.HI R12, RZ, R7.reuse, R16 ;  /* 0x00000007ff0c2219 */ /* 0x080fe20000011610 */
[----:B------:R-:W-:Y:S01]  /*0ff0*/  IMAD.HI.U32 R16, R15, R6, RZ ;  /* 0x000000060f107227 */ /* 0x000fe200078e00ff */
[-C--:B-1----:R-:W-:Y:S02]  /*1000*/  @P1 SHF.R.U32.HI R11, RZ, R8.reuse, R13 ;  /* 0x00000008ff0b1219 */ /* 0x082fe4000001160d */
[----:B------:R-:W-:Y:S02]  /*1010*/  SHF.R.U32.HI R5, RZ, R8, R5 ;  /* 0x00000008ff057219 */ /* 0x000fe40000011605 */
[----:B------:R-:W-:Y:S02]  /*1020*/  SHF.R.U32.HI R16, RZ, R7, R16 ;  /* 0x00000007ff107219 */ /* 0x000fe40000011610 */
[----:B------:R-:W-:Y:S01]  /*1030*/  SEL R5, R14, R5, !P1 ;  /* 0x000000050e057207 */ /* 0x000fe20004800000 */
[----:B--2---:R-:W-:Y:S01]  /*1040*/  IMAD.HI.U32 R13, R11, R2, RZ ;  /* 0x000000020b0d7227 */ /* 0x004fe200078e00ff */
[----:B------:R-:W-:-:S03]  /*1050*/  SEL R16, R15, R16, !P2 ;  /* 0x000000100f107207 */ /* 0x000fc60005000000 */
[----:B------:R-:W-:Y:S01]  /*1060*/  IMAD.HI.U32 R6, R12, R2, RZ ;  /* 0x000000020c067227 */ /* 0x000fe200078e00ff */
[----:B------:R-:W-:-:S04]  /*1070*/  @P0 SHF.R.U32.HI R11, RZ, R3, R13 ;  /* 0x00000003ff0b0219 */ /* 0x000fc8000001160d */
[----:B------:R-:W-:Y:S01]  /*1080*/  @P0 SHF.R.U32.HI R12, RZ, R3, R6 ;  /* 0x00000003ff0c0219 */ /* 0x000fe20000011606 */
[----:B------:R-:W-:-:S04]  /*1090*/  IMAD R11, R11, R10, RZ ;  /* 0x0000000a0b0b7224 */ /* 0x000fc800078e02ff */
[----:B------:R-:W-:Y:S01]  /*10a0*/  IMAD R6, R12, R10, RZ ;  /* 0x0000000a0c067224 */ /* 0x000fe200078e02ff */
[----:B------:R-:W-:-:S04]  /*10b0*/  ISETP.GE.AND P1, PT, R5, R11, PT ;  /* 0x0000000b0500720c */ /* 0x000fc80003f26270 */
[----:B------:R-:W-:Y:S01]  /*10c0*/  ISETP.GE.OR P1, PT, R16, R6, P1 ;  /* 0x000000061000720c */ /* 0x000fe20000f26670 */
[----:B------:R-:W-:-:S05]  /*10d0*/  IMAD.HI.U32 R6, R5, R2, RZ ;  /* 0x0000000205067227 */ /* 0x000fca00078e00ff */
[----:B------:R-:W-:-:S04]  /*10e0*/  SHF.R.U32.HI R6, RZ, R3, R6 ;  /* 0x00000003ff067219 */ /* 0x000fc80000011606 */
[----:B------:R-:W-:-:S03]  /*10f0*/  SEL R6, R5, R6, !P0 ;  /* 0x0000000605067207 */ /* 0x000fc60004000000 */
[----:B------:R-:W-:Y:S01]  /*1100*/  @!P1 IMAD.HI.U32 R7, R16, R2, RZ ;  /* 0x0000000210079227 */ /* 0x000fe200078e00ff */
[----:B------:R-:W-:-:S04]  /*1110*/  IADD3 R2, PT, PT, -R6, RZ, RZ ;  /* 0x000000ff06027210 */ /* 0x000fc80007ffe1ff */
[----:B------:R-:W-:Y:S01]  /*1120*/  @!P1 SHF.R.U32.HI R3, RZ, R3, R7 ;  /* 0x00000003ff039219 */ /* 0x000fe20000011607 */
[----:B------:R-:W-:Y:S01]  /*1130*/  IMAD R2, R10, R2, R5 ;  /* 0x000000020a027224 */ /* 0x000fe200078e0205 */
[----:B------:R-:W-:Y:S02]  /*1140*/  IADD3 R7, PT, PT, -R5, RZ, RZ ;  /* 0x000000ff05077210 */ /* 0x000fe40007ffe1ff */
[----:B------:R-:W-:-:S03]  /*1150*/  @!P1 SEL R3, R16, R3, !P0 ;  /* 0x0000000310039207 */ /* 0x000fc60004000000 */
[----:B------:R-:W-:Y:S02]  /*1160*/  IMAD R7, R4, R7, R14 ;  /* 0x0000000704077224 */ /* 0x000fe400078e020e */
[--C-:B------:R-:W-:Y:S02]  /*1170*/  @!P1 IMAD.IADD R6, R6, 0x1, -R3.reuse ;  /* 0x0000000106069824 */ /* 0x100fe400078e0a03 */
[----:B------:R-:W-:Y:S01]  /*1180*/  @!P1 IMAD R3, R2, R12, R3 ;  /* 0x0000000c02039224 */ /* 0x000fe200078e0203 */
[----:B------:R-:W-:Y:S01]  /*1190*/  IADD3 R2, PT, PT, -R16, RZ, RZ ;  /* 0x000000ff10027210 */ /* 0x000fe20007ffe1ff */
[----:B------:R-:W-:Y:S02]  /*11a0*/  @!P1 IMAD R5, R6, R10, R16 ;  /* 0x0000000a06059224 */ /* 0x000fe400078e0210 */
[----:B------:R-:W-:Y:S02]  /*11b0*/  @!P1 IMAD.MOV.U32 R16, RZ, RZ, R3 ;  /* 0x000000ffff109224 */ /* 0x000fe400078e0003 */
[----:B------:R-:W-:-:S02]  /*11c0*/  IMAD R2, R9, R2, R15 ;  /* 0x0000000209027224 */ /* 0x000fc400078e020f */
[----:B------:R-:W-:Y:S02]  /*11d0*/  IMAD R14, R5, R4, R7 ;  /* 0x00000004050e7224 */ /* 0x000fe400078e0207 */
[----:B------:R-:W-:Y:S02]  /*11e0*/  IMAD R15, R16, R9, R2 ;  /* 0x00000009100f7224 */ /* 0x000fe400078e0202 */
.L_x_15:
[----:B------:R-:W1:Y:S01]  /*11f0*/  LDCU UR4, c[0x0][0xb30] ;  /* 0x00016600ff0477ac */ /* 0x000e620008000800 */
[----:B------:R-:W2:Y:S08]  /*1200*/  S2UR UR37, SR_CgaCtaId ;  /* 0x00000000002579c3 */ /* 0x000eb00000008800 */
[----:B------:R-:W3:Y:S01]  /*1210*/  LDC R40, c[0x0][0xb24] ;  /* 0x0002c900ff287b82 */ /* 0x000ee20000000800 */
[----:B-1----:R-:W-:-:S09]  /*1220*/  UISETP.NE.AND UP1, UPT, UR4, 0x1, UPT ;  /* 0x000000010400788c */ /* 0x002fd2000bf25270 */
[----:B--2---:R-:W-:Y:S05]  /*1230*/  BRA.U UP1, `(.L_x_16) ;  /* 0x0000000101407547 */ /* 0x004fea000b800000 */
[----:B------:R-:W1:Y:S08]  /*1240*/  LDC.64 R4, c[0x0][0xb10] ;  /* 0x0002c400ff047b82 */ /* 0x000e700000000a00 */
[----:B------:R-:W2:Y:S08]  /*1250*/  LDC.64 R2, c[0x0][0xb18] ;  /* 0x0002c600ff027b82 */ /* 0x000eb00000000a00 */
[----:B------:R-:W4:Y:S08]  /*1260*/  LDC R6, c[0x0][0xb20] ;  /* 0x0002c800ff067b82 */ /* 0x000f300000000800 */
[----:B------:R-:W3:Y:S01]  /*1270*/  LDC R7, c[0x0][0xb0c] ;  /* 0x0002c300ff077b82 */ /* 0x000ee20000000800 */
[----:B-1----:R-:W-:-:S05]  /*1280*/  IMAD.HI.U32 R4, R15, R4, RZ ;  /* 0x000000040f047227 */ /* 0x002fca00078e00ff */
[----:B------:R-:W-:Y:S01]  /*1290*/  SHF.R.U32.HI R4, RZ, R5, R4 ;  /* 0x00000005ff047219 */ /* 0x000fe20000011604 */
[----:B--2---:R-:W-:Y:S01]  /*12a0*/  IMAD.HI.U32 R3, R14, R3, RZ ;  /* 0x000000030e037227 */ /* 0x004fe200078e00ff */
[----:B------:R-:W-:-:S04]  /*12b0*/  ISETP.NE.AND P0, PT, R2, 0x1, PT ;  /* 0x000000010200780c */ /* 0x000fc80003f05270 */
[----:B----4-:R-:W-:-:S04]  /*12c0*/  SHF.R.U32.HI R3, RZ, R6, R3 ;  /* 0x00000006ff037219 */ /* 0x010fc80000011603 */
[----:B------:R-:W-:Y:S02]  /*12d0*/  SEL R3, R14, R3, !P0 ;  /* 0x000000030e037207 */ /* 0x000fe40004000000 */
[----:B---3--:R-:W-:-:S04]  /*12e0*/  ISETP.NE.AND P1, PT, R7, 0x1, PT ;  /* 0x000000010700780c */ /* 0x008fc80003f25270 */
[----:B------:R-:W-:-:S05]  /*12f0*/  SEL R4, R15, R4, !P1 ;  /* 0x000000040f047207 */ /* 0x000fca0004800000 */
[----:B------:R-:W-:Y:S02]  /*1300*/  IMAD.IADD R5, R3, 0x1, -R4 ;  /* 0x0000000103057824 */ /* 0x000fe400078e0a04 */
[----:B------:R-:W-:Y:S02]  /*1310*/  IMAD.IADD R3, R4, 0x1, -R3 ;  /* 0x0000000104037824 */ /* 0x000fe400078e0a03 */
[----:B------:R-:W-:Y:S02]  /*1320*/  IMAD R15, R5, R7, R15 ;  /* 0x00000007050f7224 */ /* 0x000fe400078e020f */
[----:B------:R-:W-:-:S07]  /*1330*/  IMAD R14, R3, R2, R14 ;  /* 0x00000002030e7224 */ /* 0x000fce00078e020e */
.L_x_16:
[----:B------:R-:W-:Y:S01]  /*1340*/  BAR.SYNC.DEFER_BLOCKING 0x0 ;  /* 0x0000000000007b1d */ /* 0x000fe20000010000 */
[----:B------:R-:W-:Y:S01]  /*1350*/  UISETP.NE.AND UP1, UPT, UR8, 0x2, UPT ;  /* 0x000000020800788c */ /* 0x000fe2000bf25270 */
[----:B------:R-:W-:Y:S02]  /*1360*/  ISETP.NE.OR P5, PT, R0, 0x2, !P5 ;  /* 0x000000020000780c */ /* 0x000fe40006fa5670 */
[----:B------:R-:W-:-:S06]  /*1370*/  LOP3.LUT R2, R93, 0x1f, RZ, 0xc0, !PT ;  /* 0x0000001f5d027812 */ /* 0x000fcc00078ec0ff */
[----:B------:R-:W-:Y:S05]  /*1380*/  BRA.U UP1, `(.L_x_17) ;  /* 0x0000001101b47547 */ /* 0x000fea000b800000 */
[----:B------:R-:W1:Y:S01]  /*1390*/  LDCU UR13, c[0x0][0x38c] ;  /* 0x00007180ff0d77ac */ /* 0x000e620008000800 */
[----:B------:R-:W2:Y:S01]  /*13a0*/  LDC R8, c[0x0][0x370] ;  /* 0x0000dc00ff087b82 */ /* 0x000ea20000000800 */
[----:B------:R-:W-:Y:S01]  /*13b0*/  PLOP3.LUT P1, PT, PT, PT, UP2, 0x80, 0x8 ;  /* 0x000000000008781c */ /* 0x000fe20003f2f028 */
[----:B------:R-:W-:Y:S01]  /*13c0*/  IMAD.MOV.U32 R17, RZ, RZ, 0x1 ;  /* 0x00000001ff117424 */ /* 0x000fe200078e00ff */
[----:B------:R-:W-:Y:S01]  /*13d0*/  ISETP.EQ.OR P4, PT, R2, RZ, P5 ;  /* 0x000000ff0200720c */ /* 0x000fe20002f82670 */
[----:B------:R-:W-:Y:S01]  /*13e0*/  IMAD.MOV.U32 R16, RZ, RZ, RZ ;  /* 0x000000ffff107224 */ /* 0x000fe200078e00ff */
[----:B------:R-:W-:Y:S02]  /*13f0*/  PLOP3.LUT P1, PT, P1, PT, PT, 0x8, 0x80 ;  /* 0x000000000080781c */ /* 0x000fe40000f2e170 */
[----:B------:R-:W-:Y:S01]  /*1400*/  CS2R R12, SRZ ;  /* 0x00000000000c7805 */ /* 0x000fe2000001ff00 */
[----:B------:R-:W-:Y:S01]  /*1410*/  IMAD.MOV.U32 R11, RZ, RZ, 0x1 ;  /* 0x00000001ff0b7424 */ /* 0x000fe200078e00ff */
[----:B------:R-:W4:Y:S01]  /*1420*/  LDC R0, c[0x0][0x374] ;  /* 0x0000dd00ff007b82 */ /* 0x000f220000000800 */
[----:B------:R-:W2:Y:S01]  /*1430*/  LDCU.64 UR22, c[0x0][0x348] ;  /* 0x00006900ff1677ac */ /* 0x000ea20008000a00 */
[----:B------:R-:W-:Y:S01]  /*1440*/  UMOV UR6, URZ ;  /* 0x000000ff00067c82 */ /* 0x000fe20008000000 */
[----:B-1----:R-:W-:-:S04]  /*1450*/  UIADD3 UR5, UPT, UPT, UR13, 0x7f, URZ ;  /* 0x0000007f0d057890 */ /* 0x002fc8000fffe0ff */
[----:B------:R-:W-:-:S04]  /*1460*/  USHF.R.S32.HI UR4, URZ, 0x1f, UR5 ;  /* 0x0000001fff047899 */ /* 0x000fc80008011405 */
[----:B------:R-:W-:-:S04]  /*1470*/  ULEA.HI UR4, UR4, UR5, URZ, 0x7 ;  /* 0x0000000504047291 */ /* 0x000fc8000f8f38ff */
[----:B------:R-:W-:Y:S02]  /*1480*/  USHF.R.S32.HI UR15, URZ, 0x7, UR4 ;  /* 0x00000007ff0f7899 */ /* 0x000fe40008011404 */
[----:B------:R-:W-:Y:S02]  /*1490*/  UIADD3 UR4, UPT, UPT, UR13, -0x1, URZ ;  /* 0xffffffff0d047890 */ /* 0x000fe4000fffe0ff */
[----:B------:R-:W-:Y:S02]  /*14a0*/  UISETP.LT.U32.AND UP0, UPT, UR15, 0x4, UPT ;  /* 0x000000040f00788c */ /* 0x000fe4000bf01070 */
[----:B------:R-:W-:Y:S02]  /*14b0*/  UISETP.GE.U32.AND UP1, UPT, UR4, -0xff, UPT ;  /* 0xffffff010400788c */ /* 0x000fe4000bf26070 */
[----:B------:R-:W-:Y:S02]  /*14c0*/  USEL UR14, UR15, 0x4, UP0 ;  /* 0x000000040f0e7887 */ /* 0x000fe40008000000 */
[----:B------:R-:W-:-:S02]  /*14d0*/  UIADD3 UR13, UPT, UPT, UR13, 0xfe, URZ ;  /* 0x000000fe0d0d7890 */ /* 0x000fc4000fffe0ff */
[----:B------:R-:W-:Y:S02]  /*14e0*/  UIADD3 UR5, UPT, UPT, UR14, -0x1, URZ ;  /* 0xffffffff0e057890 */ /* 0x000fe4000fffe0ff */
[----:B------:R-:W-:-:S03]  /*14f0*/  UIADD3 UR7, UPT, UPT, UR15, -UR14, URZ ;  /* 0x8000000e0f077290 */ /* 0x000fc6000fffe0ff */
[----:B------:R-:W-:-:S04]  /*1500*/  @UP1 UIADD3 UR5, UPT, UPT, UR14, URZ, URZ ;  /* 0x000000ff0e051290 */ /* 0x000fc8000fffe0ff */
[----:B--2---:R-:W-:-:S12]  /*1510*/  UIADD3 UR5, UPT, UPT, UR5, 0x1, URZ ;  /* 0x0000000105057890 */ /* 0x004fd8000fffe0ff */
.L_x_35:
[----:B------:R-:W-:Y:S01]  /*1520*/  UISETP.NE.AND UP0, UPT, UR37, URZ, UPT ;  /* 0x000000ff2500728c */ /* 0x000fe2000bf05270 */
[----:B------:R-:W1:Y:S08]  /*1530*/  S2UR UR37, SR_CgaCtaId ;  /* 0x00000000002579c3 */ /* 0x000e700000008800 */
[----:B------:R-:W-:Y:S05]  /*1540*/  BRA.U UP0, `(.L_x_18) ;  /* 0x0000000100347547 */ /* 0x000fea000b800000 */
[----:B------:R-:W2:Y:S01]  /*1550*/  S2R R2, SR_CgaCtaId ;  /* 0x0000000000027919 */ /* 0x000ea20000008800 */
[----:B------:R-:W-:-:S04]  /*1560*/  MOV R3, 0x400 ;  /* 0x0000040000037802 */ /* 0x000fc80000000f00 */
[----:B--2---:R-:W-:Y:S02]  /*1570*/  LEA R2, R2, R3, 0x18 ;  /* 0x0000000302027211 */ /* 0x004fe400078ec0ff */
[----:B------:R-:W-:-:S03]  /*1580*/  SHF.L.U32 R3, R11, 0x1f, RZ ;  /* 0x0000001f0b037819 */ /* 0x000fc600000006ff */
[----:B------:R-:W-:-:S04]  /*1590*/  IMAD R2, R12, 0x8, R2 ;  /* 0x000000080c027824 */ /* 0x000fc800078e0202 */
[----:B------:R-:W2:Y:S02]  /*15a0*/  SYNCS.PHASECHK.TRANS64.TRYWAIT P0, [R2+URZ+0xf0], R3 ;  /* 0x0000f003020075a7 */ /* 0x000ea400080011ff */
[----:B--2---:R-:W-:Y:S05]  /*15b0*/  @!P0 BRA `(.L_x_19) ;  /* 0x0000006000748947 */ /* 0x004fea0003800000 */
.L_x_115:
[----:B------:R-:W-:Y:S01]  /*15c0*/  VIADD R12, R12, 0x1 ;  /* 0x000000010c0c7836 */ /* 0x000fe20000000000 */
[----:B------:R2:W-:Y:S04]  /*15d0*/  SYNCS.ARRIVE.TRANS64.A1T0 RZ, [R2+URZ+0xe0], RZ ;  /* 0x0000e0ff02ff79a7 */ /* 0x0005e800081000ff */
[----:B------:R-:W-:-:S04]  /*15e0*/  ISETP.NE.AND P0, PT, R12, 0x2, PT ;  /* 0x000000020c00780c */ /* 0x000fc80003f05270 */
[----:B------:R-:W-:Y:S02]  /*15f0*/  SEL R12, R12, RZ, P0 ;  /* 0x000000ff0c0c7207 */ /* 0x000fe40000000000 */
[----:B--2---:R-:W-:-:S04]  /*1600*/  SEL R2, RZ, 0x1, P0 ;  /* 0x00000001ff027807 */ /* 0x004fc80000000000 */
[----:B------:R-:W-:-:S07]  /*1610*/  LOP3.LUT R11, R11, R2, RZ, 0x3c, !PT ;  /* 0x000000020b0b7212 */ /* 0x000fce00078e3cff */
.L_x_18:
[----:B------:R-:W-:Y:S01]  /*1620*/  UMOV UR4, 0x400 ;  /* 0x0000040000047882 */ /* 0x000fe20000000000 */
[----:B------:R-:W-:Y:S01]  /*1630*/  SHF.L.U32 R2, R17, 0x1f, RZ ;  /* 0x0000001f11027819 */ /* 0x000fe200000006ff */
[----:B-1----:R-:W-:Y:S01]  /*1640*/  ULEA UR4, UR37, UR4, 0x18 ;  /* 0x0000000425047291 */ /* 0x002fe2000f8ec0ff */
[----:B------:R-:W-:Y:S01]  /*1650*/  R2UR UR35, R15 ;  /* 0x000000000f2372ca */ /* 0x000fe200000e0000 */
[----:B------:R-:W-:Y:S01]  /*1660*/  UISETP.GE.U32.AND UP0, UPT, UR13, 0xff, UPT ;  /* 0x000000ff0d00788c */ /* 0x000fe2000bf06070 */
[----:B------:R-:W-:Y:S01]  /*1670*/  R2UR UR19, R14 ;  /* 0x000000000e1372ca */ /* 0x000fe200000e0000 */
[----:B------:R-:W-:Y:S01]  /*1680*/  ULEA UR8, UR6, UR4, 0x3 ;  /* 0x0000000406087291 */ /* 0x000fe2000f8e18ff */
[----:B------:R-:W-:-:S08]  /*1690*/  UMOV UR29, URZ ;  /* 0x000000ff001d7c82 */ /* 0x000fd00008000000 */
[----:B------:R1:W2:Y:S01]  /*16a0*/  SYNCS.PHASECHK.TRANS64.TRYWAIT P0, [UR8+0x20], R2 ;  /* 0x00002002ff0075a7 */ /* 0x0002a20008001108 */
[----:B------:R-:W-:Y:S02]  /*16b0*/  USHF.L.U32 UR35, UR35, 0x7, URZ ;  /* 0x0000000723237899 */ /* 0x000fe400080006ff */
[----:B------:R-:W-:Y:S01]  /*16c0*/  USHF.L.U32 UR19, UR19, 0x6, URZ ;  /* 0x0000000613137899 */ /* 0x000fe200080006ff */
[----:B------:R-:W-:Y:S11]  /*16d0*/  BRA.U !UP0, `(.L_x_20) ;  /* 0x0000000108d87547 */ /* 0x000ff6000b800000 */
[----:B------:R-:W-:Y:S01]  /*16e0*/  UMOV UR21, URZ ;  /* 0x000000ff00157c82 */ /* 0x000fe20008000000 */
[----:B------:R-:W-:-:S05]  /*16f0*/  UMOV UR42, UR6 ;  /* 0x00000006002a7c82 */ /* 0x000fca0008000000 */
.L_x_25:
[----:B-1----:R-:W-:Y:S01]  /*1700*/  ULEA UR33, UR42, UR4, 0x3 ;  /* 0x000000042a217291 */ /* 0x002fe2000f8e18ff */
[----:B--2---:R-:W-:Y:S01]  /*1710*/  @!P5 MOV R3, 0xc000 ;  /* 0x0000c0000003d802 */ /* 0x004fe20000000f00 */
[----:B--2---:R-:W-:Y:S10]  /*1720*/  @P0 BRA `(.L_x_21) ;  /* 0x00000000000c0947 */ /* 0x004ff40003800000 */
[----:B------:R-:W-:-:S04]  /*1730*/  SHF.L.U32 R4, R17, 0x1f, RZ ;  /* 0x0000001f11047819 */ /* 0x000fc800000006ff */
[----:B------:R-:W2:Y:S02]  /*1740*/  SYNCS.PHASECHK.TRANS64.TRYWAIT P0, [UR33+0x20], R4 ;  /* 0x00002004ff0075a7 */ /* 0x000ea40008001121 */
[----:B--2---:R-:W-:Y:S05]  /*1750*/  @!P0 BRA `(.L_x_22) ;  /* 0x0000006000208947 */ /* 0x004fea0003800000 */
.L_x_21:
[----:B------:R2:W-:Y:S01]  /*1760*/  @!P5 SYNCS.ARRIVE.TRANS64 RZ, [UR33], R3 ;  /* 0x00000003ffffd9a7 */ /* 0x0005e20008000021 */
[----:B------:R-:W-:Y:S04]  /*1770*/  BSSY.RECONVERGENT B0, `(.L_x_23) ;  /* 0x0000003000007945 */ /* 0x000fe80003800200 */
[----:B------:R-:W-:Y:S05]  /*1780*/  @P4 BRA `(.L_x_24) ;  /* 0x0000000000044947 */ /* 0x000fea0003800000 */
[----:B------:R-:W-:Y:S05]  /*1790*/  BPT.TRAP 0x1 ;  /* 0x000000040000795c */ /* 0x000fea0000300000 */
.L_x_24:
[----:B------:R-:W-:Y:S05]  /*17a0*/  BSYNC.RECONVERGENT B0 ;  /* 0x0000000000007941 */ /* 0x000fea0003800200 */
.L_x_23:
[----:B------:R-:W-:Y:S02]  /*17b0*/  UIADD3 UR6, UPT, UPT, UR42, 0x1, URZ ;  /* 0x000000012a067890 */ /* 0x000fe4000fffe0ff */
[----:B------:R-:W-:Y:S02]  /*17c0*/  ULEA UR24, UR42, UR4, 0xf ;  /* 0x000000042a187291 */ /* 0x000fe4000f8e78ff */
[----:B------:R-:W-:Y:S02]  /*17d0*/  UISETP.NE.AND UP0, UPT, UR6, 0x4, UPT ;  /* 0x000000040600788c */ /* 0x000fe4000bf05270 */
[----:B------:R-:W-:Y:S02]  /*17e0*/  UIADD3 UR40, UP1, UPT, UR22, 0x80, URZ ;  /* 0x0000008016287890 */ /* 0x000fe4000ff3e0ff */
[----:B------:R-:W-:Y:S02]  /*17f0*/  USEL UR9, URZ, 0x1, UP0 ;  /* 0x00000001ff097887 */ /* 0x000fe40008000000 */
[----:B------:R-:W-:-:S02]  /*1800*/  USEL UR6, UR6, URZ, UP0 ;  /* 0x000000ff06067287 */ /* 0x000fc40008000000 */
[----:B------:R-:W-:Y:S02]  /*1810*/  USHF.L.U32 UR34, UR21, 0x7, URZ ;  /* 0x0000000715227899 */ /* 0x000fe400080006ff */
[----:B------:R-:W-:Y:S01]  /*1820*/  ULEA UR8, UR6, UR4, 0x3 ;  /* 0x0000000406087291 */ /* 0x000fe2000f8e18ff */
[----:B------:R-:W-:Y:S01]  /*1830*/  LOP3.LUT R17, R17, UR9, RZ, 0x3c, !PT ;  /* 0x0000000911117c12 */ /* 0x000fe2000f8e3cff */
[----:B------:R-:W-:Y:S02]  /*1840*/  UIADD3 UR38, UP0, UPT, UR22, 0x180, URZ ;  /* 0x0000018016267890 */ /* 0x000fe4000ff1e0ff */
[----:B------:R-:W-:Y:S01]  /*1850*/  UIADD3.X UR41, UPT, UPT, URZ, UR23, URZ, UP1, !UPT ;  /* 0x00000017ff297290 */ /* 0x000fe20008ffe4ff */
[----:B-1----:R-:W-:Y:S01]  /*1860*/  SHF.L.U32 R2, R17, 0x1f, RZ ;  /* 0x0000001f11027819 */ /* 0x002fe200000006ff */
[----:B------:R-:W-:Y:S02]  /*1870*/  UIADD3 UR32, UPT, UPT, UR24, 0x6400, URZ ;  /* 0x0000640018207890 */ /* 0x000fe4000fffe0ff */
[----:B------:R-:W-:Y:S01]  /*1880*/  UIADD3 UR26, UPT, UPT, UR34, 0x40, URZ ;  /* 0x00000040221a7890 */ /* 0x000fe2000fffe0ff */
[----:B------:R1:W1:Y:S01]  /*1890*/  SYNCS.PHASECHK.TRANS64.TRYWAIT P0, [UR8+0x20], R2 ;  /* 0x00002002ff0075a7 */ /* 0x0002620008001108 */
[----:B------:R-:W-:-:S02]  /*18a0*/  ULEA UR8, UR42, UR4, 0xe ;  /* 0x000000042a087291 */ /* 0x000fc4000f8e70ff */
[----:B------:R-:W-:Y:S02]  /*18b0*/  UIADD3 UR24, UPT, UPT, UR24, 0xa400, URZ ;  /* 0x0000a40018187890 */ /* 0x000fe4000fffe0ff */
[----:B------:R-:W-:Y:S02]  /*18c0*/  UIADD3.X UR39, UPT, UPT, URZ, UR23, URZ, UP0, !UPT ;  /* 0x00000017ff277290 */ /* 0x000fe400087fe4ff */
[----:B------:R-:W-:Y:S02]  /*18d0*/  UIADD3 UR16, UPT, UPT, UR8, 0x26400, URZ ;  /* 0x0002640008107890 */ /* 0x000fe4000fffe0ff */
[----:B------:R-:W-:Y:S01]  /*18e0*/  UIADD3 UR8, UPT, UPT, UR8, 0x28400, URZ ;  /* 0x0002840008087890 */ /* 0x000fe2000fffe0ff */
[----:B------:R-:W-:Y:S01]  /*18f0*/  UMOV UR30, 0x0 ;  /* 0x00000000001e7882 */ /* 0x000fe20000000000 */
[----:B------:R-:W-:Y:S01]  /*1900*/  UMOV UR31, 0x10000000 ;  /* 0x10000000001f7882 */ /* 0x000fe20000000000 */
[----:B------:R-:W-:Y:S01]  /*1910*/  UMOV UR25, UR33 ;  /* 0x0000002100197c82 */ /* 0x000fe20008000000 */
[----:B------:R-:W-:Y:S01]  /*1920*/  UMOV UR27, UR35 ;  /* 0x00000023001b7c82 */ /* 0x000fe20008000000 */
[----:B------:R-:W-:Y:S01]  /*1930*/  UMOV UR28, UR36 ;  /* 0x00000024001c7c82 */ /* 0x000fe20008000000 */
[----:B------:R-:W-:Y:S01]  /*1940*/  UMOV UR17, UR33 ;  /* 0x0000002100117c82 */ /* 0x000fe20008000000 */
[----:B------:R-:W-:Y:S01]  /*1950*/  UMOV UR20, UR36 ;  /* 0x0000002400147c82 */ /* 0x000fe20008000000 */
[----:B------:R-:W-:Y:S01]  /*1960*/  UMOV UR18, UR34 ;  /* 0x0000002200127c82 */ /* 0x000fe20008000000 */
[----:B------:R1:W-:Y:S01]  /*1970*/  UTMALDG.3D [UR32], [UR40], desc[UR30] ;  /* 0x00001e20280075b4 */ /* 0x0003e20008011000 */
[----:B------:R-:W-:Y:S01]  /*1980*/  UMOV UR11, UR19 ;  /* 0x00000013000b7c82 */ /* 0x000fe20008000000 */
[----:B------:R-:W-:Y:S01]  /*1990*/  UMOV UR12, UR36 ;  /* 0x00000024000c7c82 */ /* 0x000fe20008000000 */
[----:B------:R-:W-:Y:S01]  /*19a0*/  UMOV UR9, UR33 ;  /* 0x0000002100097c82 */ /* 0x000fe20008000000 */
[----:B------:R-:W-:Y:S01]  /*19b0*/  UMOV UR10, UR26 ;  /* 0x0000001a000a7c82 */ /* 0x000fe20008000000 */
[----:B------:R-:W-:Y:S01]  /*19c0*/  UIADD3 UR21, UPT, UPT, UR21, 0x1, URZ ;  /* 0x0000000115157890 */ /* 0x000fe2000fffe0ff */
[----:B------:R-:W-:Y:S01]  /*19d0*/  UMOV UR29, UR5 ;  /* 0x00000005001d7c82 */ /* 0x000fe20008000000 */
[----:B------:R1:W-:Y:S02]  /*19e0*/  UTMALDG.3D [UR24], [UR40], desc[UR30] ;  /* 0x00001e18280075b4 */ /* 0x0003e40008011000 */
[----:B------:R-:W-:Y:S01]  /*19f0*/  UISETP.NE.AND UP0, UPT, UR21, UR5, UPT ;  /* 0x000000051500728c */ /* 0x000fe2000bf05270 */
[----:B------:R-:W-:Y:S01]  /*1a00*/  UMOV UR42, UR6 ;  /* 0x00000006002a7c82 */ /* 0x000fe20008000000 */
[----:B------:R1:W-:Y:S01]  /*1a10*/  UTMALDG.3D [UR16], [UR38], desc[UR30] ;  /* 0x00001e10260075b4 */ /* 0x0003e20008011000 */
[----:B------:R1:W-:Y:S06]  /*1a20*/  UTMALDG.3D [UR8], [UR38], desc[UR30] ;  /* 0x00001e08260075b4 */ /* 0x0003ec0008011000 */
[----:B------:R-:W-:Y:S05]  /*1a30*/  BRA.U UP0, `(.L_x_25) ;  /* 0xfffffffd00307547 */ /* 0x000fea000b83ffff */
.L_x_20:
[----:B-1----:R-:W-:Y:S01]  /*1a40*/  ULEA UR8, UR6, UR4, 0x3 ;  /* 0x0000000406087291 */ /* 0x002fe2000f8e18ff */
[----:B------:R-:W-:Y:S01]  /*1a50*/  SHF.L.U32 R2, R17, 0x1f, RZ ;  /* 0x0000001f11027819 */ /* 0x000fe200000006ff */
[----:B------:R-:W-:Y:S01]  /*1a60*/  @!P1 SYNCS.ARRIVE.TRANS64.A1T0 RZ, [UR4+0x78], RZ ;  /* 0x000078ffffff99a7 */ /* 0x000fe20008100004 */
[----:B------:R-:W-:-:S06]  /*1a70*/  UISETP.GT.AND UP0, UPT, UR15, UR14, UPT ;  /* 0x0000000e0f00728c */ /* 0x000fcc000bf04270 */
[----:B--2---:R1:W2:Y:S03]  /*1a80*/  SYNCS.PHASECHK.TRANS64.TRYWAIT P0, [UR8+0x20], R2 ;  /* 0x00002002ff0075a7 */ /* 0x0042a60008001108 */
[----:B------:R-:W-:Y:S05]  /*1a90*/  BRA.U !UP0, `(.L_x_26) ;  /* 0x0000000108d47547 */ /* 0x000fea000b800000 */
[----:B------:R-:W-:Y:S01]  /*1aa0*/  UIADD3 UR21, UPT, UPT, UR7, UR29, URZ ;  /* 0x0000001d07157290 */ /* 0x000fe2000fffe0ff */
[----:B------:R-:W-:-:S11]  /*1ab0*/  UMOV UR42, UR6 ;  /* 0x00000006002a7c82 */ /* 0x000fd60008000000 */
.L_x_31:
[----:B-1----:R-:W-:Y:S01]  /*1ac0*/  ULEA UR33, UR42, UR4, 0x3 ;  /* 0x000000042a217291 */ /* 0x002fe2000f8e18ff */
[----:B--2---:R-:W-:Y:S01]  /*1ad0*/  @!P5 MOV R3, 0xc000 ;  /* 0x0000c0000003d802 */ /* 0x004fe20000000f00 */
[----:B--2---:R-:W-:Y:S10]  /*1ae0*/  @P0 BRA `(.L_x_27) ;  /* 0x00000000000c0947 */ /* 0x004ff40003800000 */
[----:B------:R-:W-:-:S04]  /*1af0*/  SHF.L.U32 R4, R17, 0x1f, RZ ;  /* 0x0000001f11047819 */ /* 0x000fc800000006ff */
[----:B------:R-:W2:Y:S02]  /*1b00*/  SYNCS.PHASECHK.TRANS64.TRYWAIT P0, [UR33+0x20], R4 ;  /* 0x00002004ff0075a7 */ /* 0x000ea40008001121 */
[----:B--2---:R-:W-:Y:S05]  /*1b10*/  @!P0 BRA `(.L_x_28) ;  /* 0x0000005c00488947 */ /* 0x004fea0003800000 */
.L_x_27:
[----:B------:R2:W-:Y:S01]  /*1b20*/  @!P5 SYNCS.ARRIVE.TRANS64 RZ, [UR33], R3 ;  /* 0x00000003ffffd9a7 */ /* 0x0005e20008000021 */
[----:B------:R-:W-:Y:S04]  /*1b30*/  BSSY.RECONVERGENT B0, `(.L_x_29) ;  /* 0x0000003000007945 */ /* 0x000fe80003800200 */
[----:B------:R-:W-:Y:S05]  /*1b40*/  @P4 BRA `(.L_x_30) ;  /* 0x0000000000044947 */ /* 0x000fea0003800000 */
[----:B------:R-:W-:Y:S05]  /*1b50*/  BPT.TRAP 0x1 ;  /* 0x000000040000795c */ /* 0x000fea0000300000 */
.L_x_30:
[----:B------:R-:W-:Y:S05]  /*1b60*/  BSYNC.RECONVERGENT B0 ;  /* 0x0000000000007941 */ /* 0x000fea0003800200 */
.L_x_29:
        /* <DEDUP_REMOVED lines=32> */
[----:B------:R-:W-:Y:S01]  /*1d70*/  UMOV UR10, UR26 ;  /* 0x0000001a000a7c82 */ /* 0x000fe20008000000 */
[----:B------:R-:W-:Y:S01]  /*1d80*/  UIADD3 UR29, UPT, UPT, UR29, 0x1, URZ ;  /* 0x000000011d1d7890 */ /* 0x000fe2000fffe0ff */
[----:B------:R1:W-:Y:S01]  /*1d90*/  UTMALDG.3D [UR24], [UR40], desc[UR30] ;  /* 0x00001e18280075b4 */ /* 0x0003e20008011000 */
[----:B------:R-:W-:-:S02]  /*1da0*/  UMOV UR42, UR6 ;  /* 0x00000006002a7c82 */ /* 0x000fc40008000000 */
[----:B------:R-:W-:Y:S01]  /*1db0*/  UISETP.NE.AND UP0, UPT, UR29, UR21, UPT ;  /* 0x000000151d00728c */ /* 0x000fe2000bf05270 */
[----:B------:R1:W-:Y:S01]  /*1dc0*/  UTMALDG.3D [UR16], [UR38], desc[UR30] ;  /* 0x00001e10260075b4 */ /* 0x0003e20008011000 */
[----:B------:R1:W-:Y:S07]  /*1dd0*/  UTMALDG.3D [UR8], [UR38], desc[UR30] ;  /* 0x00001e08260075b4 */ /* 0x0003ee0008011000 */
[----:B------:R-:W-:Y:S05]  /*1de0*/  BRA.U UP0, `(.L_x_31) ;  /* 0xfffffffd00347547 */ /* 0x000fea000b83ffff */
.L_x_26:
[C---:B-1----:R-:W-:Y:S01]  /*1df0*/  LEA R2, R16.reuse, UR4, 0x3 ;  /* 0x0000000410027c11 */ /* 0x042fe2000f8e18ff */
[----:B------:R-:W-:Y:S01]  /*1e00*/  NOP ;  /* 0x0000000000007918 */ /* 0x000fe20000000000 */
[----:B--2---:R-:W-:Y:S02]  /*1e10*/  SHF.L.U32 R3, R13, 0x1f, RZ ;  /* 0x0000001f0d037819 */ /* 0x004fe400000006ff */
[----:B------:R-:W-:Y:S02]  /*1e20*/  LEA R4, R16, UR4, 0x4 ;  /* 0x0000000410047c11 */ /* 0x000fe4000f8e20ff */
[----:B------:R-:W1:Y:S02]  /*1e30*/  SYNCS.PHASECHK.TRANS64.TRYWAIT P0, [R2+URZ+0x80], R3 ;  /* 0x00008003020075a7 */ /* 0x000e6400080011ff */
[----:B-1----:R-:W-:Y:S05]  /*1e40*/  @!P0 BRA `(.L_x_32) ;  /* 0x0000005800948947 */ /* 0x002fea0003800000 */
.L_x_118:
[----:B------:R-:W2:Y:S01]  /*1e50*/  LDS.128 R4, [R4+0x110] ;  /* 0x0001100004047984 */ /* 0x000ea20000000c00 */
[----:B---3--:R-:W-:Y:S01]  /*1e60*/  ISETP.GE.AND P0, PT, R40, 0x1, PT ;  /* 0x000000012800780c */ /* 0x008fe20003f06270 */
[----:B-1----:R-:W-:Y:S01]  /*1e70*/  VIADD R2, R2, 0x90 ;  /* 0x0000009002027836 */ /* 0x002fe20000000000 */
[----:B------:R-:W-:Y:S01]  /*1e80*/  @!PT LDS RZ, [RZ] ;  /* 0x00000000fffff984 */ /* 0x000fe20000000800 */
[----:B------:R-:W-:Y:S01]  /*1e90*/  @!PT LDS RZ, [RZ] ;  /* 0x00000000fffff984 */ /* 0x000fe20000000800 */
[----:B------:R-:W-:Y:S01]  /*1ea0*/  @!PT LDS RZ, [RZ] ;  /* 0x00000000fffff984 */ /* 0x000fe20000000800 */
[----:B------:R-:W-:Y:S01]  /*1eb0*/  @!PT LDS RZ, [RZ] ;  /* 0x00000000fffff984 */ /* 0x000fe20000000800 */
[----:B------:R1:W-:Y:S06]  /*1ec0*/  MEMBAR.ALL.CTA ;  /* 0x0000000000007992 */ /* 0x0003ec0000008000 */
[----:B-1----:R-:W1:Y:S01]  /*1ed0*/  FENCE.VIEW.ASYNC.S ;  /* 0x00000000000073c6 */ /* 0x002e620000000000 */
[----:B------:R-:W-:-:S04]  /*1ee0*/  PRMT R2, RZ, 0x654, R2 ;  /* 0x00000654ff027816 */ /* 0x000fc80000000002 */
[----:B-1----:R1:W-:Y:S01]  /*1ef0*/  SYNCS.ARRIVE.TRANS64.RED.A1T0 RZ, [R2+URZ], RZ ;  /* 0x000000ff02ff79a7 */ /* 0x0023e200081004ff */
[----:B--2---:R-:W-:-:S13]  /*1f00*/  LOP3.LUT P2, RZ, R6, 0x1, RZ, 0xc0, !PT ;  /* 0x0000000106ff7812 */ /* 0x004fda000784c0ff */
[----:B------:R-:W-:Y:S01]  /*1f10*/  @P2 SHF.R.U32.HI R3, RZ, 0x10, R5 ;  /* 0x00000010ff032819 */ /* 0x000fe20000011605 */
[----:B------:R-:W-:Y:S01]  /*1f20*/  VOTEU.ANY UP0, P2 ;  /* 0x0000000000ff7886 */ /* 0x000fe20001000100 */
[----:B------:R-:W-:Y:S02]  /*1f30*/  @P2 MOV R10, R4 ;  /* 0x00000004000a2202 */ /* 0x000fe40000000f00 */
[----:B------:R-:W-:Y:S02]  /*1f40*/  @P2 R2UR.BROADCAST UR8, R3 ;  /* 0x00000000030822ca */ /* 0x000fe400008e0000 */
[----:B------:R-:W-:-:S11]  /*1f50*/  @P2 LOP3.LUT R9, R5, 0xffff, RZ, 0xc0, !PT ;  /* 0x0000ffff05092812 */ /* 0x000fd600078ec0ff */
[----:B------:R-:W-:Y:S01]  /*1f60*/  @UP0 UMOV UR36, UR8 ;  /* 0x0000000800240c82 */ /* 0x000fe20008000000 */
[----:B-1----:R-:W-:Y:S05]  /*1f70*/  @!P0 BRA `(.L_x_33) ;  /* 0x0000000000b88947 */ /* 0x002fea0003800000 */
[----:B------:R-:W4:Y:S01]  /*1f80*/  LDC.64 R4, c[0x0][0xb18] ;  /* 0x0002c600ff047b82 */ /* 0x000f220000000a00 */
[----:B------:R-:W-:-:S07]  /*1f90*/  ISETP.NE.AND P3, PT, R40, 0x1, PT ;  /* 0x000000012800780c */ /* 0x000fce0003f65270 */
[----:B------:R-:W1:Y:S08]  /*1fa0*/  LDC.64 R6, c[0x0][0xb10] ;  /* 0x0002c400ff067b82 */ /* 0x000e700000000a00 */
[----:B------:R-:W2:Y:S08]  /*1fb0*/  LDC R14, c[0x0][0xb20] ;  /* 0x0002c800ff0e7b82 */ /* 0x000eb00000000800 */
[----:B------:R-:W3:Y:S01]  /*1fc0*/  LDC R15, c[0x0][0xb0c] ;  /* 0x0002c300ff0f7b82 */ /* 0x000ee20000000800 */
[----:B----4-:R-:W-:Y:S01]  /*1fd0*/  IMAD.HI.U32 R19, R0, R5, RZ ;  /* 0x0000000500137227 */ /* 0x010fe200078e00ff */
[----:B------:R-:W-:-:S03]  /*1fe0*/  ISETP.NE.AND P0, PT, R4, 0x1, PT ;  /* 0x000000010400780c */ /* 0x000fc60003f05270 */
[----:B------:R-:W-:-:S03]  /*1ff0*/  IMAD.HI.U32 R5, R9, R5, RZ ;  /* 0x0000000509057227 */ /* 0x000fc600078e00ff */
[----:B------:R-:W4:Y:S01]  /*2000*/  LDC.64 R2, c[0x0][0xb28] ;  /* 0x0002ca00ff027b82 */ /* 0x000f220000000a00 */
[----:B-1----:R-:W-:-:S04]  /*2010*/  IMAD.HI.U32 R20, R8, R6, RZ ;  /* 0x0000000608147227 */ /* 0x002fc800078e00ff */
[----:B------:R-:W-:Y:S01]  /*2020*/  IMAD.HI.U32 R21, R10, R6, RZ ;  /* 0x000000060a157227 */ /* 0x000fe200078e00ff */
[----:B------:R-:W-:Y:S02]  /*2030*/  SHF.R.U32.HI R20, RZ, R7, R20 ;  /* 0x00000007ff147219 */ /* 0x000fe40000011614 */
[-C--:B--2---:R-:W-:Y:S02]  /*2040*/  SHF.R.U32.HI R19, RZ, R14.reuse, R19 ;  /* 0x0000000eff137219 */ /* 0x084fe40000011613 */
[----:B------:R-:W-:Y:S02]  /*2050*/  SHF.R.U32.HI R5, RZ, R14, R5 ;  /* 0x0000000eff057219 */ /* 0x000fe40000011605 */
[----:B------:R-:W-:Y:S02]  /*2060*/  SEL R19, R0, R19, !P0 ;  /* 0x0000001300137207 */ /* 0x000fe40004000000 */
[----:B------:R-:W-:Y:S02]  /*2070*/  SHF.R.U32.HI R21, RZ, R7, R21 ;  /* 0x00000007ff157219 */ /* 0x000fe40000011615 */
[----:B---3--:R-:W-:-:S02]  /*2080*/  ISETP.NE.AND P1, PT, R15, 0x1, PT ;  /* 0x000000010f00780c */ /* 0x008fc40003f25270 */
[----:B------:R-:W-:Y:S02]  /*2090*/  SEL R5, R9, R5, !P0 ;  /* 0x0000000509057207 */ /* 0x000fe40004000000 */
[----:B------:R-:W-:Y:S02]  /*20a0*/  SEL R20, R8, R20, !P1 ;  /* 0x0000001408147207 */ /* 0x000fe40004800000 */
[----:B------:R-:W-:Y:S01]  /*20b0*/  SEL R21, R10, R21, !P1 ;  /* 0x000000150a157207 */ /* 0x000fe20004800000 */
[----:B----4-:R-:W-:-:S04]  /*20c0*/  IMAD.HI.U32 R18, R19, R2, RZ ;  /* 0x0000000213127227 */ /* 0x010fc800078e00ff */
        /* <DEDUP_REMOVED lines=10> */
[----:B------:R-:W-:-:S04]  /*2170*/  @!P0 IMAD.HI.U32 R7, R21, R2, RZ ;  /* 0x0000000215078227 */ /* 0x000fc800078e00ff */
[----:B------:R-:W-:Y:S01]  /*2180*/  IMAD.MOV R2, RZ, RZ, -R6 ;  /* 0x000000ffff027224 */ /* 0x000fe200078e0a06 */
[----:B------:R-:W-:Y:S02]  /*2190*/  @!P0 SHF.R.U32.HI R3, RZ, R3, R7 ;  /* 0x00000003ff038219 */ /* 0x000fe40000011607 */
[----:B------:R-:W-:Y:S01]  /*21a0*/  IADD3 R7, PT, PT, -R5, RZ, RZ ;  /* 0x000000ff05077210 */ /* 0x000fe20007ffe1ff */
[----:B------:R-:W-:Y:S01]  /*21b0*/  IMAD R2, R40, R2, R5 ;  /* 0x0000000228027224 */ /* 0x000fe200078e0205 */
        /* <DEDUP_REMOVED lines=10> */
.L_x_33:
[----:B------:R-:W1:Y:S02]  /*2260*/  LDCU UR8, c[0x0][0xb30] ;  /* 0x00016600ff0877ac */ /* 0x000e640008000800 */
[----:B-1----:R-:W-:-:S09]  /*2270*/  UISETP.NE.AND UP0, UPT, UR8, 0x1, UPT ;  /* 0x000000010800788c */ /* 0x002fd2000bf05270 */
[----:B------:R-:W-:Y:S05]  /*2280*/  BRA.U UP0, `(.L_x_34) ;  /* 0x0000000100407547 */ /* 0x000fea000b800000 */
[----:B------:R-:W1:Y:S08]  /*2290*/  LDC.64 R4, c[0x0][0xb10] ;  /* 0x0002c400ff047b82 */ /* 0x000e700000000a00 */
[----:B------:R-:W2:Y:S08]  /*22a0*/  LDC.64 R2, c[0x0][0xb18] ;  /* 0x0002c600ff027b82 */ /* 0x000eb00000000a00 */
[----:B------:R-:W3:Y:S08]  /*22b0*/  LDC R6, c[0x0][0xb20] ;  /* 0x0002c800ff067b82 */ /* 0x000ef00000000800 */
[----:B------:R-:W4:Y:S01]  /*22c0*/  LDC R7, c[0x0][0xb0c] ;  /* 0x0002c300ff077b82 */ /* 0x000f220000000800 */
[----:B-1----:R-:W-:-:S05]  /*22d0*/  IMAD.HI.U32 R4, R10, R4, RZ ;  /* 0x000000040a047227 */ /* 0x002fca00078e00ff */
[----:B------:R-:W-:Y:S01]  /*22e0*/  SHF.R.U32.HI R4, RZ, R5, R4 ;  /* 0x00000005ff047219 */ /* 0x000fe20000011604 */
[----:B--2---:R-:W-:Y:S01]  /*22f0*/  IMAD.HI.U32 R3, R9, R3, RZ ;  /* 0x0000000309037227 */ /* 0x004fe200078e00ff */
[----:B------:R-:W-:-:S04]  /*2300*/  ISETP.NE.AND P0, PT, R2, 0x1, PT ;  /* 0x000000010200780c */ /* 0x000fc80003f05270 */
[----:B---3--:R-:W-:-:S04]  /*2310*/  SHF.R.U32.HI R3, RZ, R6, R3 ;  /* 0x00000006ff037219 */ /* 0x008fc80000011603 */
[----:B------:R-:W-:Y:S02]  /*2320*/  SEL R3, R9, R3, !P0 ;  /* 0x0000000309037207 */ /* 0x000fe40004000000 */
[----:B----4-:R-:W-:-:S04]  /*2330*/  ISETP.NE.AND P1, PT, R7, 0x1, PT ;  /* 0x000000010700780c */ /* 0x010fc80003f25270 */
[----:B------:R-:W-:-:S05]  /*2340*/  SEL R4, R10, R4, !P1 ;  /* 0x000000040a047207 */ /* 0x000fca0004800000 */
[----:B------:R-:W-:Y:S02]  /*2350*/  IMAD.IADD R5, R3, 0x1, -R4 ;  /* 0x0000000103057824 */ /* 0x000fe400078e0a04 */
[----:B------:R-:W-:Y:S02]  /*2360*/  IMAD.IADD R3, R4, 0x1, -R3 ;  /* 0x0000000104037824 */ /* 0x000fe400078e0a03 */
[----:B------:R-:W-:Y:S02]  /*2370*/  IMAD R10, R5, R7, R10 ;  /* 0x00000007050a7224 */ /* 0x000fe400078e020a */
[----:B------:R-:W-:-:S07]  /*2380*/  IMAD R9, R3, R2, R9 ;  /* 0x0000000203097224 */ /* 0x000fce00078e0209 */
.L_x_34:
[----:B------:R-:W-:Y:S01]  /*2390*/  VIADD R16, R16, 0x1 ;  /* 0x0000000110107836 */ /* 0x000fe20000000000 */
[----:B------:R-:W-:Y:S01]  /*23a0*/  PLOP3.LUT P1, PT, PT, PT, PT, 0x80, 0x8 ;  /* 0x000000000008781c */ /* 0x000fe20003f2f070 */
[----:B------:R-:W-:Y:S02]  /*23b0*/  IMAD.IADD R15, R10, 0x1, R87 ;  /* 0x000000010a0f7824 */ /* 0x000fe400078e0257 */
[----:B------:R-:W-:Y:S01]  /*23c0*/  IMAD.IADD R14, R9, 0x1, R86 ;  /* 0x00000001090e7824 */ /* 0x000fe200078e0256 */
[----:B------:R-:W-:-:S04]  /*23d0*/  ISETP.NE.AND P0, PT, R16, 0x2, PT ;  /* 0x000000021000780c */ /* 0x000fc80003f05270 */
[----:B------:R-:W-:Y:S02]  /*23e0*/  SEL R2, RZ, 0x1, P0 ;  /* 0x00000001ff027807 */ /* 0x000fe40000000000 */
[----:B------:R-:W-:Y:S02]  /*23f0*/  SEL R16, R16, RZ, P0 ;  /* 0x000000ff10107207 */ /* 0x000fe40000000000 */
[----:B------:R-:W-:Y:S01]  /*2400*/  LOP3.LUT R13, R13, R2, RZ, 0x3c, !PT ;  /* 0x000000020d0d7212 */ /* 0x000fe200078e3cff */
[----:B------:R-:W-:Y:S06]  /*2410*/  @P2 BRA `(.L_x_35) ;  /* 0xfffffff000402947 */ /* 0x000fec000383ffff */
[----:B------:R-:W-:Y:S01]  /*2420*/  UIADD3 UR4, UPT, UPT, UR4, 0x20, URZ ;  /* 0x0000002004047890 */ /* 0x000fe2000fffe0ff */
[----:B------:R-:W-:-:S03]  /*2430*/  SHF.L.U32 R2, R17, 0x1f, RZ ;  /* 0x0000001f11027819 */ /* 0x000fc600000006ff */
[----:B------:R-:W-:-:S09]  /*2440*/  ULEA UR5, UR6, UR4, 0x3 ;  /* 0x0000000406057291 */ /* 0x000fd2000f8e18ff */
[----:B------:R-:W1:Y:S02]  /*2450*/  SYNCS.PHASECHK.TRANS64.TRYWAIT P0, [UR5], R2 ;  /* 0x00000002ff0075a7 */ /* 0x000e640008001105 */
[----:B-1----:R-:W-:Y:S05]  /*2460*/  @!P0 BRA `(.L_x_36) ;  /* 0x0000005400208947 */ /* 0x002fea0003800000 */
.L_x_120:
[----:B------:R-:W-:-:S04]  /*2470*/  UIADD3 UR6, UPT, UPT, UR6, 0x1, URZ ;  /* 0x0000000106067890 */ /* 0x000fc8000fffe0ff */
[----:B------:R-:W-:-:S04]  /*2480*/  UISETP.NE.AND UP0, UPT, UR6, 0x4, UPT ;  /* 0x000000040600788c */ /* 0x000fc8000bf05270 */
[----:B------:R-:W-:Y:S02]  /*2490*/  USEL UR7, URZ, 0x1, UP0 ;  /* 0x00000001ff077887 */ /* 0x000fe40008000000 */
[----:B------:R-:W-:-:S04]  /*24a0*/  USEL UR6, UR6, URZ, UP0 ;  /* 0x000000ff06067287 */ /* 0x000fc80008000000 */
[----:B------:R-:W-:Y:S01]  /*24b0*/  ULEA UR5, UR6, UR4, 0x3 ;  /* 0x0000000406057291 */ /* 0x000fe2000f8e18ff */
[----:B-1----:R-:W-:-:S04]  /*24c0*/  LOP3.LUT R2, R17, UR7, RZ, 0x3c, !PT ;  /* 0x0000000711027c12 */ /* 0x002fc8000f8e3cff */
[----:B------:R-:W-:-:S04]  /*24d0*/  SHF.L.U32 R3, R2, 0x1f, RZ ;  /* 0x0000001f02037819 */ /* 0x000fc800000006ff */
[----:B------:R-:W1:Y:S02]  /*24e0*/  SYNCS.PHASECHK.TRANS64.TRYWAIT P0, [UR5], R3 ;  /* 0x00000003ff0075a7 */ /* 0x000e640008001105 */
[----:B-1----:R-:W-:Y:S05]  /*24f0*/  @!P0 BRA `(.L_x_37) ;  /* 0x0000005400148947 */ /* 0x002fea0003800000 */
.L_x_122:
[----:B------:R-:W-:-:S04]  /*2500*/  UIADD3 UR6, UPT, UPT, UR6, 0x1, URZ ;  /* 0x0000000106067890 */ /* 0x000fc8000fffe0ff */
[----:B------:R-:W-:-:S04]  /*2510*/  UISETP.NE.AND UP0, UPT, UR6, 0x4, UPT ;  /* 0x000000040600788c */ /* 0x000fc8000bf05270 */
[----:B------:R-:W-:Y:S02]  /*2520*/  USEL UR7, URZ, 0x1, UP0 ;  /* 0x00000001ff077887 */ /* 0x000fe40008000000 */
[----:B------:R-:W-:-:S04]  /*2530*/  USEL UR6, UR6, URZ, UP0 ;  /* 0x000000ff06067287 */ /* 0x000fc80008000000 */
[----:B------:R-:W-:Y:S01]  /*2540*/  ULEA UR5, UR6, UR4, 0x3 ;  /* 0x0000000406057291 */ /* 0x000fe2000f8e18ff */
[----:B------:R-:W-:-:S04]  /*2550*/  LOP3.LUT R2, R2, UR7, RZ, 0x3c, !PT ;  /* 0x0000000702027c12 */ /* 0x000fc8000f8e3cff */
[----:B-1----:R-:W-:-:S04]  /*2560*/  SHF.L.U32 R3, R2, 0x1f, RZ ;  /* 0x0000001f02037819 */ /* 0x002fc800000006ff */
[----:B------:R-:W1:Y:S02]  /*2570*/  SYNCS.PHASECHK.TRANS64.TRYWAIT P0, [UR5], R3 ;  /* 0x00000003ff0075a7 */ /* 0x000e640008001105 */
[----:B-1----:R-:W-:Y:S05]  /*2580*/  @!P0 BRA `(.L_x_38) ;  /* 0x0000005400088947 */ /* 0x002fea0003800000 */
.L_x_124:
[----:B------:R-:W-:-:S04]  /*2590*/  UIADD3 UR6, UPT, UPT, UR6, 0x1, URZ ;  /* 0x0000000106067890 */ /* 0x000fc8000fffe0ff */
[----:B------:R-:W-:-:S04]  /*25a0*/  UISETP.NE.AND UP0, UPT, UR6, 0x4, UPT ;  /* 0x000000040600788c */ /* 0x000fc8000bf05270 */
[----:B------:R-:W-:Y:S02]  /*25b0*/  USEL UR5, URZ, 0x1, UP0 ;  /* 0x00000001ff057887 */ /* 0x000fe40008000000 */
[----:B------:R-:W-:-:S04]  /*25c0*/  USEL UR6, UR6, URZ, UP0 ;  /* 0x000000ff06067287 */ /* 0x000fc80008000000 */
[----:B------:R-:W-:Y:S01]  /*25d0*/  ULEA UR6, UR6, UR4, 0x3 ;  /* 0x0000000406067291 */ /* 0x000fe2000f8e18ff */
[----:B------:R-:W-:-:S04]  /*25e0*/  LOP3.LUT R2, R2, UR5, RZ, 0x3c, !PT ;  /* 0x0000000502027c12 */ /* 0x000fc8000f8e3cff */
[----:B------:R-:W-:Y:S01]  /*25f0*/  SHF.L.U32 R2, R2, 0x1f, RZ ;  /* 0x0000001f02027819 */ /* 0x000fe200000006ff */
[----:B-1--4-:R-:W-:-:S07]  /*2600*/  IMAD.U32 R0, RZ, RZ, UR6 ;  /* 0x00000006ff007e24 */ /* 0x012fce000f8e00ff */
.L_x_39:
[----:B-1----:R1:W2:Y:S02]  /*2610*/  SYNCS.PHASECHK.TRANS64.TRYWAIT P0, [R0+URZ], R2 ;  /* 0x00000002000075a7 */ /* 0x0022a400080011ff */
[----:B--2---:R-:W-:Y:S05]  /*2620*/  @!P0 NANOSLEEP.SYNCS 0x989680 ;  /* 0x009896800000895d */ /* 0x004fea0003900000 */
[----:B------:R-:W2:Y:S02]  /*2630*/  @!P0 SYNCS.PHASECHK.TRANS64 P0, [R0+URZ], R2 ;  /* 0x00000002000085a7 */ /* 0x000ea400080010ff */
[----:B--2---:R-:W-:Y:S05]  /*2640*/  @P0 EXIT ;  /* 0x000000000000094d */ /* 0x004fea0003800000 */
[----:B------:R-:W-:Y:S05]  /*2650*/  BRA `(.L_x_39) ;  /* 0xfffffffc00ec7947 */ /* 0x000fea000383ffff */
.L_x_17:
[----:B------:R-:W-:-:S04]  /*2660*/  UISETP.NE.AND UP1, UPT, UR37, URZ, UPT ;  /* 0x000000ff2500728c */ /* 0x000fc8000bf25270 */
[----:B------:R-:W-:-:S09]  /*2670*/  UISETP.NE.OR UP1, UPT, UR8, 0x1, UP1 ;  /* 0x000000010800788c */ /* 0x000fd20008f25670 */
[----:B------:R-:W-:Y:S05]  /*2680*/  BRA.U UP1, `(.L_x_40) ;  /* 0x0000000501487547 */ /* 0x000fea000b800000 */
[----:B------:R-:W-:Y:S01]  /*2690*/  ISETP.NE.AND P2, PT, R2, RZ, PT ;  /* 0x000000ff0200720c */ /* 0x000fe20003f45270 */
[----:B------:R-:W-:Y:S01]  /*26a0*/  IMAD.MOV.U32 R12, RZ, RZ, 0x1 ;  /* 0x00000001ff0c7424 */ /* 0x000fe200078e00ff */
[----:B------:R-:W-:Y:S02]  /*26b0*/  CS2R R10, SRZ ;  /* 0x00000000000a7805 */ /* 0x000fe4000001ff00 */
[----:B------:R-:W-:Y:S01]  /*26c0*/  CS2R R8, SRZ ;  /* 0x0000000000087805 */ /* 0x000fe2000001ff00 */
[----:B------:R-:W-:Y:S01]  /*26d0*/  UMOV UR4, 0x400 ;  /* 0x0000040000047882 */ /* 0x000fe20000000000 */
[----:B------:R-:W-:Y:S01]  /*26e0*/  UMOV UR6, URZ ;  /* 0x000000ff00067c82 */ /* 0x000fe20008000000 */
[----:B------:R-:W-:-:S12]  /*26f0*/  ULEA UR37, UR37, UR4, 0x18 ;  /* 0x0000000425257291 */ /* 0x000fd8000f8ec0ff */
.L_x_44:
[----:B------:R-:W-:Y:S02]  /*2700*/  LEA R0, R8, UR37, 0x3 ;  /* 0x0000002508007c11 */ /* 0x000fe4000f8e18ff */
[----:B------:R-:W-:-:S03]  /*2710*/  SHF.L.U32 R4, R9, 0x1f, RZ ;  /* 0x0000001f09047819 */ /* 0x000fc600000006ff */
[----:B------:R-:W-:Y:S01]  /*2720*/  VIADD R5, R0, 0xf0 ;  /* 0x000000f000057836 */ /* 0x000fe20000000000 */
[----:B------:R-:W1:Y:S02]  /*2730*/  SYNCS.PHASECHK.TRANS64.TRYWAIT P0, [R0+URZ+0xe0], R4 ;  /* 0x0000e004000075a7 */ /* 0x000e6400080011ff */
[----:B-1----:R-:W-:Y:S05]  /*2740*/  @!P0 BRA `(.L_x_41) ;  /* 0x0000005000b08947 */ /* 0x002fea0003800000 */
.L_x_125:
[----:B------:R-:W-:Y:S01]  /*2750*/  ULEA UR5, UR6, UR37, 0x3 ;  /* 0x0000002506057291 */ /* 0x000fe2000f8e18ff */
[----:B-1----:R-:W-:Y:S01]  /*2760*/  PRMT R0, RZ, 0x654, R5 ;  /* 0x00000654ff007816 */ /* 0x002fe20000000005 */
[----:B------:R-:W-:Y:S01]  /*2770*/  @!P2 IMAD.MOV.U32 R4, RZ, RZ, 0x10 ;  /* 0x00000010ff04a424 */ /* 0x000fe200078e00ff */
[----:B------:R-:W-:Y:S01]  /*2780*/  SHF.L.U32 R5, R12, 0x1f, RZ ;  /* 0x0000001f0c057819 */ /* 0x000fe200000006ff */
[----:B------:R-:W-:Y:S01]  /*2790*/  UIADD3 UR4, UPT, UPT, UR5, 0x80, URZ ;  /* 0x0000008005047890 */ /* 0x000fe2000fffe0ff */
[----:B------:R1:W-:Y:S05]  /*27a0*/  SYNCS.ARRIVE.TRANS64.RED.A1T0 RZ, [R0+URZ], RZ ;  /* 0x000000ff00ff79a7 */ /* 0x0003ea00081004ff */
[----:B------:R-:W-:Y:S01]  /*27b0*/  IMAD.U32 R6, RZ, RZ, UR4 ;  /* 0x00000004ff067e24 */ /* 0x000fe2000f8e00ff */
[----:B------:R-:W2:Y:S04]  /*27c0*/  SYNCS.PHASECHK.TRANS64.TRYWAIT P0, [UR5+0x90], R5 ;  /* 0x00009005ff0075a7 */ /* 0x000ea80008001105 */
[----:B------:R-:W-:Y:S01]  /*27d0*/  PRMT R6, R2, 0x654, R6 ;  /* 0x0000065402067816 */ /* 0x000fe20000000006 */
[----:B-12---:R-:W-:Y:S06]  /*27e0*/  @!P0 BRA `(.L_x_42) ;  /* 0x00000050009c8947 */ /* 0x006fec0003800000 */
.L_x_127:
[----:B------:R-:W-:Y:S01]  /*27f0*/  ULEA UR4, UR6, UR37, 0x4 ;  /* 0x0000002506047291 */ /* 0x000fe2000f8e20ff */
[----:B------:R-:W-:Y:S01]  /*2800*/  SEL R3, R6, R3, !P2 ;  /* 0x0000000306037207 */ /* 0x000fe20005000000 */
[----:B------:R-:W-:Y:S01]  /*2810*/  UIADD3 UR5, UPT, UPT, UR5, 0x80, URZ ;  /* 0x0000008005057890 */ /* 0x000fe2000fffe0ff */
[----:B-1----:R-:W-:Y:S01]  /*2820*/  LEA R0, R11, UR37, 0x3 ;  /* 0x000000250b007c11 */ /* 0x002fe2000f8e18ff */
[----:B------:R-:W-:Y:S01]  /*2830*/  UIADD3 UR4, UPT, UPT, UR4, 0x110, URZ ;  /* 0x0000011004047890 */ /* 0x000fe2000fffe0ff */
[----:B------:R1:W-:Y:S01]  /*2840*/  @!P2 SYNCS.ARRIVE.TRANS64.RED RZ, [R3+URZ], R4 ;  /* 0x0000000403ffa9a7 */ /* 0x0003e200080004ff */
[----:B------:R-:W-:Y:S01]  /*2850*/  UIADD3 UR6, UPT, UPT, UR6, 0x1, URZ ;  /* 0x0000000106067890 */ /* 0x000fe2000fffe0ff */
[----:B------:R-:W-:-:S03]  /*2860*/  VIADD R8, R8, 0x1 ;  /* 0x0000000108087836 */ /* 0x000fc60000000000 */
[----:B------:R-:W-:Y:S02]  /*2870*/  UISETP.NE.AND UP0, UPT, UR6, 0x2, UPT ;  /* 0x000000020600788c */ /* 0x000fe4000bf05270 */
[----:B------:R-:W-:Y:S01]  /*2880*/  ISETP.NE.AND P0, PT, R8, 0x2, PT ;  /* 0x000000020800780c */ /* 0x000fe20003f05270 */
[----:B------:R-:W-:Y:S06]  /*2890*/  UGETNEXTWORKID.BROADCAST [UR4], [UR5] ;  /* 0x00000000040073ca */ /* 0x000fec0008000100 */
[----:B------:R-:W-:Y:S02]  /*28a0*/  USEL UR4, URZ, 0x1, UP0 ;  /* 0x00000001ff047887 */ /* 0x000fe40008000000 */
[----:B------:R-:W-:-:S04]  /*28b0*/  USEL UR6, UR6, URZ, UP0 ;  /* 0x000000ff06067287 */ /* 0x000fc80008000000 */
[----:B------:R-:W-:Y:S02]  /*28c0*/  LOP3.LUT R12, R12, UR4, RZ, 0x3c, !PT ;  /* 0x000000040c0c7c12 */ /* 0x000fe4000f8e3cff */
[----:B-1----:R-:W-:-:S04]  /*28d0*/  SHF.L.U32 R4, R10, 0x1f, RZ ;  /* 0x0000001f0a047819 */ /* 0x002fc800000006ff */
[----:B------:R-:W1:Y:S02]  /*28e0*/  SYNCS.PHASECHK.TRANS64.TRYWAIT P1, [R0+URZ+0x80], R4 ;  /* 0x00008004000075a7 */ /* 0x000e6400080211ff */
[----:B-1----:R-:W-:Y:S05]  /*28f0*/  @!P1 BRA `(.L_x_43) ;  /* 0x0000005000709947 */ /* 0x002fea0003800000 */
.L_x_128:
[C---:B-1----:R-:W-:Y:S01]  /*2900*/  LEA R4, R11.reuse, UR37, 0x4 ;  /* 0x000000250b047c11 */ /* 0x042fe2000f8e20ff */
[----:B------:R-:W-:Y:S01]  /*2910*/  VIADD R0, R0, 0x90 ;  /* 0x0000009000007836 */ /* 0x000fe20000000000 */
[----:B------:R-:W-:Y:S01]  /*2920*/  SEL R8, R8, RZ, P0 ;  /* 0x000000ff08087207 */ /* 0x000fe20000000000 */
[----:B------:R-:W-:-:S03]  /*2930*/  VIADD R11, R11, 0x1 ;  /* 0x000000010b0b7836 */ /* 0x000fc60000000000 */
[----:B------:R-:W1:Y:S01]  /*2940*/  LDS.128 R4, [R4+0x110] ;  /* 0x0001100004047984 */ /* 0x000e620000000c00 */
[----:B------:R-:W-:Y:S02]  /*2950*/  PRMT R0, RZ, 0x654, R0 ;  /* 0x00000654ff007816 */ /* 0x000fe40000000000 */
[C---:B------:R-:W-:Y:S01]  /*2960*/  ISETP.NE.AND P1, PT, R11.reuse, 0x2, PT ;  /* 0x000000020b00780c */ /* 0x040fe20003f25270 */
[----:B------:R-:W-:Y:S01]  /*2970*/  @!PT LDS RZ, [RZ] ;  /* 0x00000000fffff984 */ /* 0x000fe20000000800 */
[----:B------:R-:W-:Y:S01]  /*2980*/  @!PT LDS RZ, [RZ] ;  /* 0x00000000fffff984 */ /* 0x000fe20000000800 */
[----:B------:R-:W-:Y:S01]  /*2990*/  @!PT LDS RZ, [RZ] ;  /* 0x00000000fffff984 */ /* 0x000fe20000000800 */
[----:B------:R-:W-:Y:S01]  /*29a0*/  @!PT LDS RZ, [RZ] ;  /* 0x00000000fffff984 */ /* 0x000fe20000000800 */
[----:B------:R2:W-:Y:S06]  /*29b0*/  MEMBAR.ALL.CTA ;  /* 0x0000000000007992 */ /* 0x0005ec0000008000 */
[----:B--2---:R-:W2:Y:S01]  /*29c0*/  FENCE.VIEW.ASYNC.S ;  /* 0x00000000000073c6 */ /* 0x004ea20000000000 */
[----:B------:R-:W-:Y:S01]  /*29d0*/  SEL R11, R11, RZ, P1 ;  /* 0x000000ff0b0b7207 */ /* 0x000fe20000800000 */
[----:B--2---:R2:W-:Y:S01]  /*29e0*/  SYNCS.ARRIVE.TRANS64.RED.A1T0 RZ, [R0+URZ], RZ ;  /* 0x000000ff00ff79a7 */ /* 0x0045e200081004ff */
[----:B-1----:R-:W-:-:S02]  /*29f0*/  LOP3.LUT P3, RZ, R6, 0x1, RZ, 0xc0, !PT ;  /* 0x0000000106ff7812 */ /* 0x002fc4000786c0ff */
[----:B------:R-:W-:-:S04]  /*2a00*/  SEL R4, RZ, 0x1, P1 ;  /* 0x00000001ff047807 */ /* 0x000fc80000800000 */
[----:B------:R-:W-:Y:S02]  /*2a10*/  LOP3.LUT R10, R10, R4, RZ, 0x3c, !PT ;  /* 0x000000040a0a7212 */ /* 0x000fe400078e3cff */
[----:B--2---:R-:W-:-:S04]  /*2a20*/  SEL R0, RZ, 0x1, P0 ;  /* 0x00000001ff007807 */ /* 0x004fc80000000000 */
[----:B------:R-:W-:Y:S01]  /*2a30*/  LOP3.LUT R9, R9, R0, RZ, 0x3c, !PT ;  /* 0x0000000009097212 */ /* 0x000fe200078e3cff */
[----:B------:R-:W-:Y:S06]  /*2a40*/  @P3 BRA `(.L_x_44) ;  /* 0xfffffffc002c3947 */ /* 0x000fec000383ffff */
[----:B------:R-:W-:Y:S01]  /*2a50*/  ULEA UR5, UR6, UR37, 0x3 ;  /* 0x0000002506057291 */ /* 0x000fe2000f8e18ff */
[----:B------:R-:W-:-:S08]  /*2a60*/  SHF.L.U32 R2, R12, 0x1f, RZ ;  /* 0x0000001f0c027819 */ /* 0x000fd000000006ff */
[----:B------:R-:W1:Y:S02]  /*2a70*/  SYNCS.PHASECHK.TRANS64 P0, [UR5+0x90], R2 ;  /* 0x00009002ff0075a7 */ /* 0x000e640008001005 */
[----:B-1----:R-:W-:Y:S05]  /*2a80*/  @P0 BRA `(.L_x_45) ;  /* 0x0000000000080947 */ /* 0x002fea0003800000 */
[----:B------:R-:W1:Y:S02]  /*2a90*/  SYNCS.PHASECHK.TRANS64.TRYWAIT P0, [UR5+0x90], R2 ;  /* 0x00009002ff0075a7 */ /* 0x000e640008001105 */
[----:B-1----:R-:W-:Y:S05]  /*2aa0*/  @!P0 BRA `(.L_x_46) ;  /* 0x0000005000188947 */ /* 0x002fea0003800000 */
.L_x_45:
[----:B------:R-:W-:-:S04]  /*2ab0*/  UIADD3 UR4, UPT, UPT, UR6, 0x1, URZ ;  /* 0x0000000106047890 */ /* 0x000fc8000fffe0ff */
[----:B------:R-:W-:-:S04]  /*2ac0*/  UISETP.NE.AND UP0, UPT, UR4, 0x2, UPT ;  /* 0x000000020400788c */ /* 0x000fc8000bf05270 */
[----:B------:R-:W-:Y:S02]  /*2ad0*/  USEL UR7, URZ, 0x1, UP0 ;  /* 0x00000001ff077887 */ /* 0x000fe40008000000 */
[----:B------:R-:W-:-:S04]  /*2ae0*/  USEL UR4, UR4, URZ, UP0 ;  /* 0x000000ff04047287 */ /* 0x000fc80008000000 */
[----:B------:R-:W-:Y:S01]  /*2af0*/  ULEA UR4, UR4, UR37, 0x3 ;  /* 0x0000002504047291 */ /* 0x000fe2000f8e18ff */
[----:B-1----:R-:W-:-:S04]  /*2b00*/  LOP3.LUT R2, R12, UR7, RZ, 0x3c, !PT ;  /* 0x000000070c027c12 */ /* 0x002fc8000f8e3cff */
[----:B------:R-:W-:-:S04]  /*2b10*/  SHF.L.U32 R0, R2, 0x1f, RZ ;  /* 0x0000001f02007819 */ /* 0x000fc800000006ff */
[----:B------:R-:W1:Y:S02]  /*2b20*/  SYNCS.PHASECHK.TRANS64 P0, [UR4+0x90], R0 ;  /* 0x00009000ff0075a7 */ /* 0x000e640008001004 */
[----:B-1----:R-:W-:Y:S05]  /*2b30*/  @P0 EXIT ;  /* 0x000000000000094d */ /* 0x002fea0003800000 */
[----:B------:R-:W-:Y:S02]  /*2b40*/  SHF.L.U32 R2, R2, 0x1f, RZ ;  /* 0x0000001f02027819 */ /* 0x000fe400000006ff */
[----:B------:R-:W-:-:S07]  /*2b50*/  MOV R0, UR4 ;  /* 0x0000000400007c02 */ /* 0x000fce0008000f00 */
.L_x_47:
[----:B-1----:R1:W2:Y:S02]  /*2b60*/  SYNCS.PHASECHK.TRANS64.TRYWAIT P0, [R0+URZ+0x90], R2 ;  /* 0x00009002000075a7 */ /* 0x0022a400080011ff */
[----:B--2---:R-:W-:Y:S05]  /*2b70*/  @!P0 NANOSLEEP.SYNCS 0x989680 ;  /* 0x009896800000895d */ /* 0x004fea0003900000 */
[----:B------:R-:W2:Y:S02]  /*2b80*/  @!P0 SYNCS.PHASECHK.TRANS64 P0, [R0+URZ+0x90], R2 ;  /* 0x00009002000085a7 */ /* 0x000ea400080010ff */
[----:B--2---:R-:W-:Y:S05]  /*2b90*/  @P0 EXIT ;  /* 0x000000000000094d */ /* 0x004fea0003800000 */
[----:B------:R-:W-:Y:S05]  /*2ba0*/  BRA `(.L_x_47) ;  /* 0xfffffffc00ec7947 */ /* 0x000fea000383ffff */
.L_x_40:
[----:B------:R-:W-:-:S09]  /*2bb0*/  UISETP.NE.AND UP1, UPT, UR8, URZ, UPT ;  /* 0x000000ff0800728c */ /* 0x000fd2000bf25270 */
[----:B------:R-:W-:Y:S05]  /*2bc0*/  BRA.U UP1, `(.L_x_48) ;  /* 0x0000001101247547 */ /* 0x000fea000b800000 */
[----:B------:R-:W-:Y:S01]  /*2bd0*/  UMOV UR4, 0x40 ;  /* 0x0000004000047882 */ /* 0x000fe20000000000 */
[----:B------:R-:W-:Y:S01]  /*2be0*/  NOP ;  /* 0x0000000000007918 */ /* 0x000fe20000000000 */
[----:B------:R-:W-:Y:S01]  /*2bf0*/  ULEA UR4, UR37, UR4, 0x18 ;  /* 0x0000000425047291 */ /* 0x000fe2000f8ec0ff */
[----:B------:R-:W-:Y:S02]  /*2c00*/  UMOV UR5, 0x400 ;  /* 0x0000040000057882 */ /* 0x000fe40000000000 */
[----:B------:R-:W-:-:S06]  /*2c10*/  ULEA UR37, UR37, UR5, 0x18 ;  /* 0x0000000525257291 */ /* 0x000fcc000f8ec0ff */
[----:B------:R-:W1:Y:S02]  /*2c20*/  LDS.U8 R0, [UR4+0x1c] ;  /* 0x00001c04ff007984 */ /* 0x000e640008000000 */
[----:B-1----:R-:W-:-:S13]  /*2c30*/  ISETP.NE.AND P0, PT, R0, RZ, PT ;  /* 0x000000ff0000720c */ /* 0x002fda0003f05270 */
[----:B------:R-:W-:Y:S05]  /*2c40*/  @P0 BRA `(.L_x_49) ;  /* 0x0000000000580947 */ /* 0x000fea0003800000 */
[----:B------:R-:W-:-:S13]  /*2c50*/  ELECT P0, URZ, PT ;  /* 0x0000000000ff782f */ /* 0x000fda0003800000 */
[----:B------:R-:W-:Y:S05]  /*2c60*/  @!P0 BRA `(.L_x_50) ;  /* 0x0000000000608947 */ /* 0x000fea0003800000 */
[----:B------:R-:W-:Y:S01]  /*2c70*/  UMOV UR5, 0x10 ;  /* 0x0000001000057882 */ /* 0x000fe20000000000 */
[----:B------:R-:W-:Y:S01]  /*2c80*/  HFMA2 R0, -RZ, RZ, 0, 5.9604644775390625e-08 ;  /* 0x00000001ff007431 */ /* 0x000fe200000001ff */
[----:B------:R-:W-:-:S03]  /*2c90*/  MOV R2, 0xffff ;  /* 0x0000ffff00027802 */ /* 0x000fc60000000f00 */
[----:B------:R-:W-:Y:S04]  /*2ca0*/  DEPBAR.LE SB1, 0x36 ;  /* 0x00009d800000791a */ /* 0x000fe80000000000 */
[----:B------:R-:W1:Y:S02]  /*2cb0*/  UTCATOMSWS.FIND_AND_SET.ALIGN UP0, UR5, UR5 ;  /* 0x00000005000575e3 */ /* 0x000e640008000800 */
[----:B-1----:R-:W-:Y:S01]  /*2cc0*/  MOV R3, UR5 ;  /* 0x0000000500037c02 */ /* 0x002fe20008000f00 */
[----:B------:R-:W-:Y:S06]  /*2cd0*/  BRA.U UP0, `(.L_x_51) ;  /* 0x0000000100187547 */ /* 0x000fec000b800000 */
.L_x_52:
[----:B------:R-:W-:Y:S05]  /*2ce0*/  NANOSLEEP 0x64 ;  /* 0x000000640000795d */ /* 0x000fea0003800000 */
[----:B------:R-:W-:-:S05]  /*2cf0*/  UMOV UR5, 0x10 ;  /* 0x0000001000057882 */ /* 0x000fca0000000000 */
[----:B------:R-:W-:Y:S04]  /*2d00*/  DEPBAR.LE SB1, 0x36 ;  /* 0x00009d800000791a */ /* 0x000fe80000000000 */
[----:B------:R-:W1:Y:S02]  /*2d10*/  UTCATOMSWS.FIND_AND_SET.ALIGN UP0, UR5, UR5 ;  /* 0x00000005000575e3 */ /* 0x000e640008000800 */
[----:B-1----:R-:W-:Y:S01]  /*2d20*/  MOV R3, UR5 ;  /* 0x0000000500037c02 */ /* 0x002fe20008000f00 */
[----:B------:R-:W-:Y:S05]  /*2d30*/  BRA.U !UP0, `(.L_x_52) ;  /* 0xfffffffd08e87547 */ /* 0x000fea000b83ffff */
.L_x_51:
[-C--:B------:R-:W-:Y:S02]  /*2d40*/  SHF.L.U32 R2, R2, R3.reuse, RZ ;  /* 0x0000000302027219 */ /* 0x080fe400000006ff */
[----:B------:R-:W-:Y:S01]  /*2d50*/  SHF.L.U32 R0, R0, R3, RZ ;  /* 0x0000000300007219 */ /* 0x000fe200000006ff */
[----:B------:R-:W-:Y:S02]  /*2d60*/  IMAD.SHL.U32 R3, R3, 0x20, RZ ;  /* 0x0000002003037824 */ /* 0x000fe400078e00ff */
[----:B------:R1:W-:Y:S04]  /*2d70*/  ATOMS.OR RZ, [UR4+0x14], R2 ;  /* 0x00001402ffff798c */ /* 0x0003e8000b000004 */
[----:B------:R1:W-:Y:S04]  /*2d80*/  ATOMS.OR RZ, [UR4+0x18], R0 ;  /* 0x00001800ffff798c */ /* 0x0003e8000b000004 */
[----:B------:R1:W-:Y:S01]  /*2d90*/  STS [UR37+0x130], R3 ;  /* 0x00013003ff007988 */ /* 0x0003e20008000825 */
[----:B------:R-:W-:Y:S05]  /*2da0*/  BRA `(.L_x_50) ;  /* 0x0000000000107947 */ /* 0x000fea0003800000 */
.L_x_49:
[----:B------:R-:W-:Y:S02]  /*2db0*/  MOV R0, 0xffffffff ;  /* 0xffffffff00007802 */ /* 0x000fe40000000f00 */
[----:B------:R-:W-:-:S03]  /*2dc0*/  MOV R2, 0x2df0 ;  /* 0x00002df000027802 */ /* 0x000fc60000000f00 */
[----:B------:R1:W-:Y:S04]  /*2dd0*/  STS [UR37+0x130], R0 ;  /* 0x00013000ff007988 */ /* 0x0003e80008000825 */
[----:B-1-3-5:R-:W-:Y:S05]  /*2de0*/  CALL.REL.NOINC `($__internal_1_$__cuda_sm10x_tcgen05_guardrail_trap_phase_invalid_during_alloc) ;  /* 0x0000005000ec7944 */ /* 0x02afea0003c00000 */
.L_x_50:
[----:B------:R-:W-:Y:S05]  /*2df0*/  WARPSYNC.ALL ;  /* 0x0000000000007948 */ /* 0x000fea0003800000 */
[----:B------:R-:W2:Y:S01]  /*2e00*/  S2UR UR5, SR_CgaCtaId ;  /* 0x00000000000579c3 */ /* 0x000ea20000008800 */
[----:B------:R-:W-:Y:S01]  /*2e10*/  UMOV UR4, 0x400 ;  /* 0x0000040000047882 */ /* 0x000fe20000000000 */
[----:B------:R-:W-:-:S06]  /*2e20*/  NOP ;  /* 0x0000000000007918 */ /* 0x000fcc0000000000 */
[----:B------:R-:W-:Y:S06]  /*2e30*/  BAR.ARV 0x6, 0xa0 ;  /* 0x0182800000007b1d */ /* 0x000fec0000002000 */
[----:B------:R-:W4:Y:S01]  /*2e40*/  LDCU UR7, c[0x0][0x38c] ;  /* 0x00007180ff0777ac */ /* 0x000f220008000800 */
[----:B------:R-:W-:Y:S01]  /*2e50*/  IMAD.MOV.U32 R11, RZ, RZ, 0x1 ;  /* 0x00000001ff0b7424 */ /* 0x000fe200078e00ff */
[----:B------:R-:W-:Y:S01]  /*2e60*/  CS2R R8, SRZ ;  /* 0x0000000000087805 */ /* 0x000fe2000001ff00 */
[----:B------:R-:W-:Y:S01]  /*2e70*/  IMAD.MOV.U32 R10, RZ, RZ, RZ ;  /* 0x000000ffff0a7224 */ /* 0x000fe200078e00ff */
[----:B------:R-:W3:Y:S01]  /*2e80*/  LDCU UR6, c[0x0][0x38c] ;  /* 0x00007180ff0677ac */ /* 0x000ee20008000800 */
[----:B------:R-:W-:Y:S01]  /*2e90*/  UMOV UR15, URZ ;  /* 0x000000ff000f7c82 */ /* 0x000fe20008000000 */
[----:B------:R-:W-:Y:S01]  /*2ea0*/  UMOV UR14, URZ ;  /* 0x000000ff000e7c82 */ /* 0x000fe20008000000 */
[----:B--2---:R-:W-:Y:S01]  /*2eb0*/  ULEA UR5, UR5, UR4, 0x18 ;  /* 0x0000000405057291 */ /* 0x004fe2000f8ec0ff */
[----:B------:R-:W-:Y:S01]  /*2ec0*/  UMOV UR32, 0x0 ;  /* 0x0000000000207882 */ /* 0x000fe20000000000 */
[----:B------:R-:W-:-:S02]  /*2ed0*/  UMOV UR33, 0x8100010 ;  /* 0x0810001000217882 */ /* 0x000fc40000000000 */
[----:B------:R-:W-:Y:S02]  /*2ee0*/  UIADD3 UR9, UPT, UPT, UR5, 0x6400, URZ ;  /* 0x0000640005097890 */ /* 0x000fe4000fffe0ff */
[----:B------:R-:W-:Y:S02]  /*2ef0*/  UIADD3 UR10, UPT, UPT, UR5, 0x26400, URZ ;  /* 0x00026400050a7890 */ /* 0x000fe4000fffe0ff */
[----:B----4-:R-:W-:Y:S01]  /*2f00*/  UIADD3 UR7, UPT, UPT, UR7, 0x7f, URZ ;  /* 0x0000007f07077890 */ /* 0x010fe2000fffe0ff */
[----:B-1----:R-:W1:Y:S01]  /*2f10*/  LDS R0, [UR5+0x130] ;  /* 0x00013005ff007984 */ /* 0x002e620008000800 */
[----:B------:R-:W-:Y:S02]  /*2f20*/  USHF.R.U32.HI UR9, URZ, 0x4, UR9 ;  /* 0x00000004ff097899 */ /* 0x000fe40008011609 */
[----:B------:R-:W-:Y:S02]  /*2f30*/  USHF.R.S32.HI UR4, URZ, 0x1f, UR7 ;  /* 0x0000001fff047899 */ /* 0x000fe40008011407 */
[----:B------:R-:W-:-:S02]  /*2f40*/  USHF.R.U32.HI UR10, URZ, 0x4, UR10 ;  /* 0x00000004ff0a7899 */ /* 0x000fc4000801160a */
[----:B------:R-:W-:Y:S02]  /*2f50*/  ULEA.HI UR4, UR4, UR7, URZ, 0x7 ;  /* 0x0000000704047291 */ /* 0x000fe4000f8f38ff */
[----:B------:R-:W-:Y:S02]  /*2f60*/  ULOP3.LUT UR9, UR9, 0x3fff, URZ, 0xc0, !UPT ;  /* 0x00003fff09097892 */ /* 0x000fe4000f8ec0ff */
[----:B------:R-:W-:Y:S02]  /*2f70*/  USHF.R.S32.HI UR4, URZ, 0x7, UR4 ;  /* 0x00000007ff047899 */ /* 0x000fe40008011404 */
[----:B------:R-:W-:Y:S02]  /*2f80*/  ULOP3.LUT UR10, UR10, 0x3fff, URZ, 0xc0, !UPT ;  /* 0x00003fff0a0a7892 */ /* 0x000fe4000f8ec0ff */
[----:B------:R-:W-:Y:S01]  /*2f90*/  UISETP.LT.AND UP0, UPT, UR4, 0x1, UPT ;  /* 0x000000010400788c */ /* 0x000fe2000bf01270 */
[----:B------:R-:W-:Y:S01]  /*2fa0*/  UMOV UR30, 0x0 ;  /* 0x00000000001e7882 */ /* 0x000fe20000000000 */
[----:B------:R-:W-:-:S02]  /*2fb0*/  UMOV UR31, 0x8100010 ;  /* 0x08100010001f7882 */ /* 0x000fc40000000000 */
[----:B------:R-:W-:Y:S01]  /*2fc0*/  USEL UR8, UR4, 0x1, !UP0 ;  /* 0x0000000104087887 */ /* 0x000fe2000c000000 */
[----:B------:R-:W-:Y:S01]  /*2fd0*/  UMOV UR28, 0x0 ;  /* 0x00000000001c7882 */ /* 0x000fe20000000000 */
[----:B------:R-:W-:Y:S01]  /*2fe0*/  UMOV UR29, 0x8100010 ;  /* 0x08100010001d7882 */ /* 0x000fe20000000000 */
[----:B------:R-:W-:Y:S01]  /*2ff0*/  UMOV UR26, 0x0 ;  /* 0x00000000001a7882 */ /* 0x000fe20000000000 */
[----:B------:R-:W-:Y:S01]  /*3000*/  UMOV UR27, 0x8100010 ;  /* 0x08100010001b7882 */ /* 0x000fe20000000000 */
[----:B------:R-:W-:Y:S01]  /*3010*/  UMOV UR24, 0x0 ;  /* 0x0000000000187882 */ /* 0x000fe20000000000 */
[----:B------:R-:W-:Y:S01]  /*3020*/  UMOV UR25, 0x8100010 ;  /* 0x0810001000197882 */ /* 0x000fe20000000000 */
[----:B------:R-:W-:Y:S01]  /*3030*/  UMOV UR22, 0x0 ;  /* 0x0000000000167882 */ /* 0x000fe20000000000 */
[----:B------:R-:W-:Y:S01]  /*3040*/  UMOV UR23, 0x8100010 ;  /* 0x0810001000177882 */ /* 0x000fe20000000000 */
[----:B------:R-:W-:Y:S02]  /*3050*/  ULOP3.LUT UR9, UR9, 0x10000, URZ, 0xfc, !UPT ;  /* 0x0001000009097892 */ /* 0x000fe4000f8efcff */
[----:B------:R-:W-:-:S02]  /*3060*/  ULOP3.LUT UR10, UR10, 0x10000, URZ, 0xfc, !UPT ;  /* 0x000100000a0a7892 */ /* 0x000fc4000f8efcff */
[----:B------:R-:W-:Y:S02]  /*3070*/  UIADD3 UR8, UPT, UPT, -UR8, URZ, URZ ;  /* 0x000000ff08087290 */ /* 0x000fe4000fffe1ff */
[----:B---3--:R-:W-:Y:S01]  /*3080*/  UISETP.GE.AND UP3, UPT, UR6, 0x1, UPT ;  /* 0x000000010600788c */ /* 0x008fe2000bf66270 */
[----:B------:R-:W-:Y:S01]  /*3090*/  UMOV UR20, 0x0 ;  /* 0x0000000000147882 */ /* 0x000fe20000000000 */
[----:B------:R-:W-:Y:S01]  /*30a0*/  UMOV UR21, 0x8100010 ;  /* 0x0810001000157882 */ /* 0x000fe20000000000 */
[----:B------:R-:W-:Y:S01]  /*30b0*/  UMOV UR18, 0x0 ;  /* 0x0000000000127882 */ /* 0x000fe20000000000 */
[----:B-1----:R-:W-:Y:S01]  /*30c0*/  R2UR UR16, R0 ;  /* 0x00000000001072ca */ /* 0x002fe200000e0000 */
[----:B------:R-:W-:-:S14]  /*30d0*/  UMOV UR19, 0x8100010 ;  /* 0x0810001000137882 */ /* 0x000fdc0000000000 */
.L_x_59:
[----:B------:R-:W-:Y:S02]  /*30e0*/  LEA R0, R10, UR5, 0x3 ;  /* 0x000000050a007c11 */ /* 0x000fe4000f8e18ff */
[----:B------:R-:W-:Y:S02]  /*30f0*/  SHF.L.U32 R2, R9, 0x1f, RZ ;  /* 0x0000001f09027819 */ /* 0x000fe400000006ff */
[----:B------:R-:W-:Y:S01]  /*3100*/  PLOP3.LUT P0, PT, PT, PT, UP3, 0x80, 0x8 ;  /* 0x000000000008781c */ /* 0x000fe20003f0f038 */
[----:B------:R-:W-:Y:S01]  /*3110*/  VIADD R3, R0, 0x90 ;  /* 0x0000009000037836 */ /* 0x000fe20000000000 */
[----:B-1----:R-:W1:Y:S02]  /*3120*/  SYNCS.PHASECHK.TRANS64.TRYWAIT P1, [R0+URZ+0x80], R2 ;  /* 0x00008002000075a7 */ /* 0x002e6400080211ff */
[----:B-1-3--:R-:W-:Y:S09]  /*3130*/  @!P1 BRA `(.L_x_53) ;  /* 0x00000048008c9947 */ /* 0x00aff20003800000 */
.L_x_130:
[----:B------:R-:W-:Y:S01]  /*3140*/  LEA R4, R10, UR5, 0x4 ;  /* 0x000000050a047c11 */ /* 0x000fe2000f8e20ff */
[----:B------:R-:W-:Y:S01]  /*3150*/  @UP3 ULEA UR7, UR14, UR5, 0x3 ;  /* 0x000000050e073291 */ /* 0x000fe2000f8e18ff */
[----:B------:R-:W-:Y:S01]  /*3160*/  PLOP3.LUT P2, PT, PT, PT, PT, 0x80, 0x8 ;  /* 0x000000000008781c */ /* 0x000fe20003f4f070 */
[----:B------:R-:W-:Y:S01]  /*3170*/  ULEA UR6, UR15, UR5, 0x3 ;  /* 0x000000050f067291 */ /* 0x000fe2000f8e18ff */
[----:B------:R-:W-:Y:S02]  /*3180*/  PRMT R3, RZ, 0x654, R3 ;  /* 0x00000654ff037816 */ /* 0x000fe40000000003 */
[----:B------:R-:W2:Y:S01]  /*3190*/  LDS.128 R4, [R4+0x110] ;  /* 0x0001100004047984 */ /* 0x000ea20000000c00 */
[----:B-1----:R-:W-:Y:S02]  /*31a0*/  @P0 SHF.L.U32 R2, R8, 0x1f, RZ ;  /* 0x0000001f08020819 */ /* 0x002fe400000006ff */
[----:B------:R-:W-:Y:S01]  /*31b0*/  SHF.L.U32 R0, R11, 0x1f, RZ ;  /* 0x0000001f0b007819 */ /* 0x000fe200000006ff */
[----:B------:R-:W-:Y:S01]  /*31c0*/  @!PT LDS RZ, [RZ] ;  /* 0x00000000fffff984 */ /* 0x000fe20000000800 */
[----:B------:R-:W-:Y:S01]  /*31d0*/  @!PT LDS RZ, [RZ] ;  /* 0x00000000fffff984 */ /* 0x000fe20000000800 */
[----:B------:R-:W-:Y:S01]  /*31e0*/  @!PT LDS RZ, [RZ] ;  /* 0x00000000fffff984 */ /* 0x000fe20000000800 */
[----:B------:R-:W-:Y:S01]  /*31f0*/  @!PT LDS RZ, [RZ] ;  /* 0x00000000fffff984 */ /* 0x000fe20000000800 */
[----:B------:R1:W-:Y:S06]  /*3200*/  MEMBAR.ALL.CTA ;  /* 0x0000000000007992 */ /* 0x0003ec0000008000 */
[----:B-1----:R-:W1:Y:S02]  /*3210*/  FENCE.VIEW.ASYNC.S ;  /* 0x00000000000073c6 */ /* 0x002e640000000000 */
[----:B-1----:R1:W-:Y:S01]  /*3220*/  SYNCS.ARRIVE.TRANS64.RED.A1T0 RZ, [R3+URZ], RZ ;  /* 0x000000ff03ff79a7 */ /* 0x0023e200081004ff */
[----:B------:R1:W3:Y:S01]  /*3230*/  @P0 SYNCS.PHASECHK.TRANS64.TRYWAIT P2, [UR7], R2 ;  /* 0x00000002ff0005a7 */ /* 0x0002e20008041107 */
[----:B------:R-:W-:Y:S01]  /*3240*/  ULEA UR7, UR15, UR16, 0x6 ;  /* 0x000000100f077291 */ /* 0x000fe2000f8e30ff */
[----:B--2---:R-:W-:Y:S01]  /*3250*/  LOP3.LUT P1, RZ, R6, 0x1, RZ, 0xc0, !PT ;  /* 0x0000000106ff7812 */ /* 0x004fe2000782c0ff */
[----:B------:R-:W2:Y:S02]  /*3260*/  SYNCS.PHASECHK.TRANS64.TRYWAIT P0, [UR6+0xc0], R0 ;  /* 0x0000c000ff0075a7 */ /* 0x000ea40008001106 */
[----:B-123--:R-:W-:Y:S10]  /*3270*/  @!P0 BRA `(.L_x_54) ;  /* 0x0000004800508947 */ /* 0x00eff40003800000 */
.L_x_132:
[----:B------:R-:W-:Y:S01]  /*3280*/  IADD3 R10, PT, PT, R10, 0x1, RZ ;  /* 0x000000010a0a7810 */ /* 0x000fe20007ffe0ff */
[----:B------:R-:W-:Y:S06]  /*3290*/  BRA.U !UP3, `(.L_x_55) ;  /* 0x000000050b107547 */ /* 0x000fec000b800000 */
[----:B------:R-:W-:Y:S01]  /*32a0*/  UPLOP3.LUT UP4, UPT, UPT, UPT, UPT, 0x40, 0x4 ;  /* 0x000000000004789c */ /* 0x000fe20003f8e870 */
[----:B------:R-:W-:Y:S01]  /*32b0*/  UMOV UR13, UR8 ;  /* 0x00000008000d7c82 */ /* 0x000fe20008000000 */
[----:B------:R-:W-:Y:S01]  /*32c0*/  UMOV UR12, UR4 ;  /* 0x00000004000c7c82 */ /* 0x000fe20008000000 */
[----:B------:R-:W-:-:S08]  /*32d0*/  UMOV UR17, UR14 ;  /* 0x0000000e00117c82 */ /* 0x000fd00008000000 */
.L_x_58:
[----:B------:R-:W-:Y:S02]  /*32e0*/  UIADD3 UR13, UPT, UPT, UR13, 0x1, URZ ;  /* 0x000000010d0d7890 */ /* 0x000fe4000fffe0ff */
[----:B--2---:R-:W-:Y:S02]  /*32f0*/  ULEA UR11, UR17, UR5, 0x3 ;  /* 0x00000005110b7291 */ /* 0x004fe4000f8e18ff */
[----:B------:R-:W-:Y:S01]  /*3300*/  UISETP.NE.AND UP0, UPT, UR13, URZ, UPT ;  /* 0x000000ff0d00728c */ /* 0x000fe2000bf05270 */
[----:B---3--:R-:W-:Y:S10]  /*3310*/  @P2 BRA `(.L_x_56) ;  /* 0x00000000000c2947 */ /* 0x008ff40003800000 */
[----:B-1----:R-:W-:Y:S04]  /*3320*/  SHF.L.U32 R2, R8, 0x1f, RZ ;  /* 0x0000001f08027819 */ /* 0x002fe800000006ff */
[----:B------:R-:W1:Y:S02]  /*3330*/  SYNCS.PHASECHK.TRANS64.TRYWAIT P0, [UR11], R2 ;  /* 0x00000002ff0075a7 */ /* 0x000e64000800110b */
[----:B-1----:R-:W-:Y:S05]  /*3340*/  @!P0 BRA `(.L_x_57) ;  /* 0x0000004800348947 */ /* 0x002fea0003800000 */
.L_x_56:
[----:B------:R-:W-:Y:S01]  /*3350*/  UISETP.NE.AND UP1, UPT, UR12, 0x1, UPT ;  /* 0x000000010c00788c */ /* 0x000fe2000bf25270 */
[----:B------:R-:W-:Y:S01]  /*3360*/  PLOP3.LUT P2, PT, PT, PT, PT, 0x80, 0x8 ;  /* 0x000000000008781c */ /* 0x000fe20003f4f070 */
[----:B------:R-:W-:Y:S02]  /*3370*/  UIADD3 UR14, UPT, UPT, UR17, 0x1, URZ ;  /* 0x00000001110e7890 */ /* 0x000fe4000fffe0ff */
[----:B------:R-:W-:Y:S02]  /*3380*/  ULEA UR64, UR17, UR10, 0xa ;  /* 0x0000000a11407291 */ /* 0x000fe4000f8e50ff */
[----:B------:R-:W-:Y:S01]  /*3390*/  UISETP.NE.AND UP2, UPT, UR14, 0x4, UPT ;  /* 0x000000040e00788c */ /* 0x000fe2000bf45270 */
[----:B------:R-:W-:Y:S01]  /*33a0*/  PLOP3.LUT P0, PT, PT, PT, UP1, 0x80, 0x8 ;  /* 0x000000000008781c */ /* 0x000fe20003f0f018 */
[----:B------:R-:W-:Y:S02]  /*33b0*/  ULEA UR62, UR17, UR9, 0xb ;  /* 0x00000009113e7291 */ /* 0x000fe4000f8e58ff */
[----:B------:R-:W-:Y:S02]  /*33c0*/  USEL UR35, URZ, 0x1, UP2 ;  /* 0x00000001ff237887 */ /* 0x000fe40009000000 */
[----:B------:R-:W-:Y:S02]  /*33d0*/  USEL UR14, UR14, URZ, UP2 ;  /* 0x000000ff0e0e7287 */ /* 0x000fe40009000000 */
[----:B------:R-:W-:Y:S02]  /*33e0*/  UIADD3 UR60, UPT, UPT, UR64, 0x2, URZ ;  /* 0x00000002403c7890 */ /* 0x000fe4000fffe0ff */
[----:B------:R-:W-:Y:S01]  /*33f0*/  @UP1 ULEA UR34, UR14, UR5, 0x3 ;  /* 0x000000050e221291 */ /* 0x000fe2000f8e18ff */
[----:B------:R-:W-:Y:S01]  /*3400*/  LOP3.LUT R8, R8, UR35, RZ, 0x3c, !PT ;  /* 0x0000002308087c12 */ /* 0x000fe2000f8e3cff */
[----:B------:R-:W-:Y:S02]  /*3410*/  UIADD3 UR58, UPT, UPT, UR62, 0x2, URZ ;  /* 0x000000023e3a7890 */ /* 0x000fe4000fffe0ff */
[----:B------:R-:W-:Y:S01]  /*3420*/  UIADD3 UR56, UPT, UPT, UR64, 0x4, URZ ;  /* 0x0000000440387890 */ /* 0x000fe2000fffe0ff */
[----:B-1----:R-:W-:Y:S01]  /*3430*/  @P0 SHF.L.U32 R0, R8, 0x1f, RZ ;  /* 0x0000001f08000819 */ /* 0x002fe200000006ff */
[----:B------:R-:W-:Y:S02]  /*3440*/  UIADD3 UR54, UPT, UPT, UR62, 0x4, URZ ;  /* 0x000000043e367890 */ /* 0x000fe4000fffe0ff */
[----:B------:R-:W-:Y:S01]  /*3450*/  UIADD3 UR52, UPT, UPT, UR64, 0x6, URZ ;  /* 0x0000000640347890 */ /* 0x000fe2000fffe0ff */
[----:B------:R2:W3:Y:S01]  /*3460*/  @P0 SYNCS.PHASECHK.TRANS64.TRYWAIT P2, [UR34], R0 ;  /* 0x00000000ff0005a7 */ /* 0x0004e20008041122 */
[----:B------:R-:W-:Y:S02]  /*3470*/  UIADD3 UR50, UPT, UPT, UR62, 0x6, URZ ;  /* 0x000000063e327890 */ /* 0x000fe4000fffe0ff */
        /* <DEDUP_REMOVED lines=9> */
[----:B------:R-:W-:Y:S01]  /*3510*/  UIADD3 UR12, UPT, UPT, UR12, -0x1, URZ ;  /* 0xffffffff0c0c7890 */ /* 0x000fe2000fffe0ff */
[----:B------:R-:W-:Y:S01]  /*3520*/  UMOV UR65, 0x40004040 ;  /* 0x4000404000417882 */ /* 0x000fe20000000000 */
[----:B------:R-:W-:Y:S01]  /*3530*/  UMOV UR63, 0x40004040 ;  /* 0x40004040003f7882 */ /* 0x000fe20000000000 */
[----:B------:R-:W-:Y:S01]  /*3540*/  UMOV UR61, 0x40004040 ;  /* 0x40004040003d7882 */ /* 0x000fe20000000000 */
[----:B------:R2:W-:Y:S01]  /*3550*/  UTCHMMA gdesc[UR62], gdesc[UR64], tmem[UR7], tmem[UR32], idesc[UR33], UP4 ;  /* 0x00ff20403e0075ea */ /* 0x0005e2000a000007 */
[----:B------:R-:W-:Y:S01]  /*3560*/  UPLOP3.LUT UP4, UPT, UPT, UPT, UPT, 0x80, 0x8 ;  /* 0x000000000008789c */ /* 0x000fe20003f8f070 */
[----:B------:R-:W-:Y:S01]  /*3570*/  UMOV UR59, 0x40004040 ;  /* 0x40004040003b7882 */ /* 0x000fe20000000000 */
[----:B------:R-:W-:Y:S01]  /*3580*/  UMOV UR57, 0x40004040 ;  /* 0x4000404000397882 */ /* 0x000fe20000000000 */
[----:B------:R2:W-:Y:S01]  /*3590*/  UTCHMMA gdesc[UR58], gdesc[UR60], tmem[UR7], tmem[UR30], idesc[UR31], UPT ;  /* 0x00ff1e3c3a0075ea */ /* 0x0005e2000b800007 */
        /* <DEDUP_REMOVED lines=14> */
[----:B------:R-:W-:Y:S01]  /*3680*/  UMOV UR35, 0x40004040 ;  /* 0x4000404000237882 */ /* 0x000fe20000000000 */
[----:B------:R2:W-:Y:S01]  /*3690*/  UTCHMMA gdesc[UR38], gdesc[UR40], tmem[UR7], tmem[UR20], idesc[UR21], UPT ;  /* 0x00ff1428260075ea */ /* 0x0005e2000b800007 */
[----:B------:R2:W-:Y:S01]  /*36a0*/  UTCHMMA gdesc[UR34], gdesc[UR36], tmem[UR7], tmem[UR18], idesc[UR19], UPT ;  /* 0x00ff1224220075ea */ /* 0x0005e2000b800007 */
[----:B------:R2:W-:Y:S01]  /*36b0*/  UTCBAR [UR11], URZ ;  /* 0x000000ff0b0073e9 */ /* 0x0005e200080000ff */
[----:B------:R-:W-:Y:S01]  /*36c0*/  UMOV UR17, UR14 ;  /* 0x0000000e00117c82 */ /* 0x000fe20008000000 */
[----:B------:R-:W-:Y:S05]  /*36d0*/  BRA.U UP0, `(.L_x_58) ;  /* 0xfffffffd00007547 */ /* 0x000fea000b83ffff */
.L_x_55:
[----:B------:R-:W-:Y:S01]  /*36e0*/  UIADD3 UR15, UPT, UPT, UR15, 0x1, URZ ;  /* 0x000000010f0f7890 */ /* 0x000fe2000fffe0ff */
[C---:B------:R-:W-:Y:S01]  /*36f0*/  ISETP.NE.AND P0, PT, R10.reuse, 0x2, PT ;  /* 0x000000020a00780c */ /* 0x040fe20003f05270 */
[----:B--2---:R-:W-:Y:S02]  /*3700*/  UIADD3 UR7, UPT, UPT, UR6, 0xa0, URZ ;  /* 0x000000a006077890 */ /* 0x004fe4000fffe0ff */
[----:B------:R-:W-:Y:S01]  /*3710*/  UISETP.NE.AND UP0, UPT, UR15, 0x4, UPT ;  /* 0x000000040f00788c */ /* 0x000fe2000bf05270 */
[----:B-1----:R-:W-:Y:S02]  /*3720*/  SEL R0, RZ, 0x1, P0 ;  /* 0x00000001ff007807 */ /* 0x002fe40000000000 */
[----:B------:R-:W-:Y:S01]  /*3730*/  SEL R10, R10, RZ, P0 ;  /* 0x000000ff0a0a7207 */ /* 0x000fe20000000000 */
[----:B------:R-:W-:Y:S01]  /*3740*/  USEL UR6, URZ, 0x1, UP0 ;  /* 0x00000001ff067887 */ /* 0x000fe20008000000 */
[----:B------:R-:W-:Y:S01]  /*3750*/  LOP3.LUT R9, R9, R0, RZ, 0x3c, !PT ;  /* 0x0000000009097212 */ /* 0x000fe200078e3cff */
[----:B------:R-:W-:Y:S01]  /*3760*/  USEL UR15, UR15, URZ, UP0 ;  /* 0x000000ff0f0f7287 */ /* 0x000fe20008000000 */
[----:B------:R1:W-:Y:S03]  /*3770*/  UTCBAR [UR7], URZ ;  /* 0x000000ff070073e9 */ /* 0x0003e600080000ff */
[----:B------:R-:W-:Y:S01]  /*3780*/  LOP3.LUT R11, R11, UR6, RZ, 0x3c, !PT ;  /* 0x000000060b0b7c12 */ /* 0x000fe2000f8e3cff */
[----:B------:R-:W-:Y:S07]  /*3790*/  @P1 BRA `(.L_x_59) ;  /* 0xfffffff800501947 */ /* 0x000fee000383ffff */
[----:B------:R-:W2:Y:S01]  /*37a0*/  S2UR UR4, SR_CgaCtaId ;  /* 0x00000000000479c3 */ /* 0x000ea20000008800 */
[----:B------:R-:W-:Y:S01]  /*37b0*/  ELECT P0, URZ, PT ;  /* 0x0000000000ff782f */ /* 0x000fe20003800000 */
[----:B------:R-:W-:Y:S01]  /*37c0*/  IMAD.MOV.U32 R0, RZ, RZ, 0x1 ;  /* 0x00000001ff007424 */ /* 0x000fe200078e00ff */
[----:B------:R-:W-:Y:S01]  /*37d0*/  UIADD3 UR5, UPT, UPT, UR5, 0xc0, URZ ;  /* 0x000000c005057890 */ /* 0x000fe2000fffe0ff */
[----:B------:R-:W-:Y:S01]  /*37e0*/  SHF.L.U32 R2, R11, 0x1f, RZ ;  /* 0x0000001f0b027819 */ /* 0x000fe200000006ff */
[----:B------:R-:W-:-:S03]  /*37f0*/  UMOV UR6, 0x40 ;  /* 0x0000004000067882 */ /* 0x000fc60000000000 */
[----:B------:R-:W-:Y:S01]  /*3800*/  UVIRTCOUNT.DEALLOC.SMPOOL 0x80 ;  /* 0x000000800000784c */ /* 0x000fe20000000000 */
[----:B--2---:R-:W-:Y:S02]  /*3810*/  ULEA UR4, UR4, UR6, 0x18 ;  /* 0x0000000604047291 */ /* 0x004fe4000f8ec0ff */
[----:B------:R-:W-:-:S07]  /*3820*/  ULEA UR6, UR15, UR5, 0x3 ;  /* 0x000000050f067291 */ /* 0x000fce000f8e18ff */
[----:B------:R2:W-:Y:S02]  /*3830*/  @P0 STS.U8 [UR4+0x1c], R0 ;  /* 0x00001c00ff000988 */ /* 0x0005e40008000004 */
[----:B------:R-:W4:Y:S02]  /*3840*/  SYNCS.PHASECHK.TRANS64.TRYWAIT P0, [UR6], R2 ;  /* 0x00000002ff0075a7 */ /* 0x000f240008001106 */
[----:B--2-4-:R-:W-:Y:S05]  /*3850*/  @!P0 BRA `(.L_x_60) ;  /* 0x0000004400088947 */ /* 0x014fea0003800000 */
.L_x_135:
[----:B-1----:R-:W-:-:S04]  /*3860*/  UIADD3 UR7, UPT, UPT, UR15, 0x1, URZ ;  /* 0x000000010f077890 */ /* 0x002fc8000fffe0ff */
[----:B------:R-:W-:-:S04]  /*3870*/  UISETP.NE.AND UP0, UPT, UR7, 0x4, UPT ;  /* 0x000000040700788c */ /* 0x000fc8000bf05270 */
[----:B------:R-:W-:Y:S02]  /*3880*/  USEL UR8, URZ, 0x1, UP0 ;  /* 0x00000001ff087887 */ /* 0x000fe40008000000 */
[----:B------:R-:W-:-:S04]  /*3890*/  USEL UR7, UR7, URZ, UP0 ;  /* 0x000000ff07077287 */ /* 0x000fc80008000000 */
[----:B------:R-:W-:Y:S01]  /*38a0*/  ULEA UR6, UR7, UR5, 0x3 ;  /* 0x0000000507067291 */ /* 0x000fe2000f8e18ff */
[----:B--2---:R-:W-:-:S04]  /*38b0*/  LOP3.LUT R2, R11, UR8, RZ, 0x3c, !PT ;  /* 0x000000080b027c12 */ /* 0x004fc8000f8e3cff */
[----:B------:R-:W-:-:S04]  /*38c0*/  SHF.L.U32 R3, R2, 0x1f, RZ ;  /* 0x0000001f02037819 */ /* 0x000fc800000006ff */
[----:B------:R-:W1:Y:S02]  /*38d0*/  SYNCS.PHASECHK.TRANS64.TRYWAIT P0, [UR6], R3 ;  /* 0x00000003ff0075a7 */ /* 0x000e640008001106 */
[----:B-1----:R-:W-:Y:S05]  /*38e0*/  @!P0 BRA `(.L_x_61) ;  /* 0x0000004000fc8947 */ /* 0x002fea0003800000 */
.L_x_137:
        /* <DEDUP_REMOVED lines=9> */
.L_x_139:
[----:B------:R-:W-:-:S04]  /*3980*/  UIADD3 UR7, UPT, UPT, UR7, 0x1, URZ ;  /* 0x0000000107077890 */ /* 0x000fc8000fffe0ff */
[----:B------:R-:W-:-:S04]  /*3990*/  UISETP.NE.AND UP0, UPT, UR7, 0x4, UPT ;  /* 0x000000040700788c */ /* 0x000fc8000bf05270 */
[----:B------:R-:W-:Y:S02]  /*39a0*/  USEL UR6, URZ, 0x1, UP0 ;  /* 0x00000001ff067887 */ /* 0x000fe40008000000 */
[----:B------:R-:W-:-:S04]  /*39b0*/  USEL UR7, UR7, URZ, UP0 ;  /* 0x000000ff07077287 */ /* 0x000fc80008000000 */
[----:B------:R-:W-:Y:S01]  /*39c0*/  ULEA UR7, UR7, UR5, 0x3 ;  /* 0x0000000507077291 */ /* 0x000fe2000f8e18ff */
[----:B------:R-:W-:-:S04]  /*39d0*/  LOP3.LUT R2, R2, UR6, RZ, 0x3c, !PT ;  /* 0x0000000602027c12 */ /* 0x000fc8000f8e3cff */
[----:B------:R-:W-:-:S04]  /*39e0*/  SHF.L.U32 R2, R2, 0x1f, RZ ;  /* 0x0000001f02027819 */ /* 0x000fc800000006ff */
[----:B------:R-:W2:Y:S02]  /*39f0*/  SYNCS.PHASECHK.TRANS64.TRYWAIT P0, [UR7], R2 ;  /* 0x00000002ff0075a7 */ /* 0x000ea40008001107 */
[----:B--2---:R-:W-:Y:S05]  /*3a00*/  @!P0 BRA `(.L_x_63) ;  /* 0x0000004000e48947 */ /* 0x004fea0003800000 */
.L_x_141:
[----:B------:R-:W-:Y:S01]  /*3a10*/  NOP ;  /* 0x0000000000007918 */ /* 0x000fe20000000000 */
[----:B-1----:R-:W1:Y:S01]  /*3a20*/  LDS R0, [UR4+0x14] ;  /* 0x00001404ff007984 */ /* 0x002e620008000800 */
[----:B------:R-:W-:Y:S01]  /*3a30*/  ULOP3.LUT UR6, UR16, 0xffff, URZ, 0xc0, !UPT ;  /* 0x0000ffff10067892 */ /* 0x000fe2000f8ec0ff */
[----:B------:R-:W-:Y:S01]  /*3a40*/  UMOV UR8, 0xffff ;  /* 0x0000ffff00087882 */ /* 0x000fe20000000000 */
[----:B------:R-:W-:Y:S02]  /*3a50*/  UMOV UR5, 0x1 ;  /* 0x0000000100057882 */ /* 0x000fe40000000000 */
[----:B------:R-:W-:-:S04]  /*3a60*/  USHF.R.U32.HI UR6, URZ, 0x5, UR6 ;  /* 0x00000005ff067899 */ /* 0x000fc80008011606 */
[----:B------:R-:W-:Y:S02]  /*3a70*/  USHF.L.U32 UR8, UR8, UR6, URZ ;  /* 0x0000000608087299 */ /* 0x000fe400080006ff */
[----:B------:R-:W-:-:S04]  /*3a80*/  USHF.L.U32 UR5, UR5, UR6, URZ ;  /* 0x0000000605057299 */ /* 0x000fc800080006ff */
[----:B-1----:R-:W-:-:S04]  /*3a90*/  LOP3.LUT R0, R0, UR8, RZ, 0xc0, !PT ;  /* 0x0000000800007c12 */ /* 0x002fc8000f8ec0ff */
[----:B------:R-:W-:-:S13]  /*3aa0*/  ISETP.NE.AND P0, PT, R0, UR8, PT ;  /* 0x0000000800007c0c */ /* 0x000fda000bf05270 */
[----:B------:R-:W-:Y:S05]  /*3ab0*/  @P0 BRA `(.L_x_64) ;  /* 0x0000000000580947 */ /* 0x000fea0003800000 */
[----:B------:R-:W1:Y:S02]  /*3ac0*/  LDS R0, [UR4+0x18] ;  /* 0x00001804ff007984 */ /* 0x000e640008000800 */
[----:B-1----:R-:W-:-:S04]  /*3ad0*/  LOP3.LUT R0, R0, UR5, RZ, 0xc0, !PT ;  /* 0x0000000500007c12 */ /* 0x002fc8000f8ec0ff */
[----:B------:R-:W-:-:S13]  /*3ae0*/  ISETP.NE.AND P0, PT, R0, UR5, PT ;  /* 0x0000000500007c0c */ /* 0x000fda000bf05270 */
[----:B------:R-:W-:Y:S05]  /*3af0*/  @P0 BRA `(.L_x_65) ;  /* 0x00000000003c0947 */ /* 0x000fea0003800000 */
[----:B------:R-:W1:Y:S01]  /*3b00*/  S2R R2, SR_LANEID ;  /* 0x0000000000027919 */ /* 0x000e620000000000 */
[----:B------:R-:W-:Y:S01]  /*3b10*/  ULOP3.LUT UR8, URZ, UR8, URZ, 0x33, !UPT ;  /* 0x00000008ff087292 */ /* 0x000fe2000f8e33ff */
[----:B------:R-:W-:Y:S02]  /*3b20*/  VOTEU.ANY UR7, UPT, PT ;  /* 0x0000000000077886 */ /* 0x000fe400038e0100 */
[----:B------:R-:W-:-:S03]  /*3b30*/  UFLO.U32 UR7, UR7 ;  /* 0x00000007000772bd */ /* 0x000fc600080e0000 */
[----:B------:R-:W-:-:S04]  /*3b40*/  IMAD.U32 R0, RZ, RZ, UR8 ;  /* 0x00000008ff007e24 */ /* 0x000fc8000f8e00ff */
[----:B------:R2:W4:Y:S02]  /*3b50*/  REDUX UR6, R0 ;  /* 0x00000000000673c4 */ /* 0x0005240000000000 */
[----:B------:R1:W-:Y:S02]  /*3b60*/  UTCATOMSWS.AND URZ, UR8 ;  /* 0x0000000800ff79e3 */ /* 0x0003e40008000000 */
[----:B-1----:R-:W-:Y:S02]  /*3b70*/  ISETP.EQ.U32.AND P0, PT, R2, UR7, PT ;  /* 0x0000000702007c0c */ /* 0x002fe4000bf02070 */
[----:B--2---:R-:W-:Y:S02]  /*3b80*/  LOP3.LUT R0, RZ, UR5, RZ, 0x33, !PT ;  /* 0x00000005ff007c12 */ /* 0x004fe4000f8e33ff */
[----:B----4-:R-:W-:Y:S02]  /*3b90*/  MOV R2, UR6 ;  /* 0x0000000600027c02 */ /* 0x010fe40008000f00 */
[----:B------:R-:W1:Y:S07]  /*3ba0*/  REDUX UR5, R0 ;  /* 0x00000000000573c4 */ /* 0x000e6e0000000000 */
[----:B------:R2:W-:Y:S01]  /*3bb0*/  @P0 ATOMS.AND RZ, [UR4+0x14], R2 ;  /* 0x00001402ffff098c */ /* 0x0005e2000a800004 */
[----:B-1----:R-:W-:-:S05]  /*3bc0*/  IMAD.U32 R0, RZ, RZ, UR5 ;  /* 0x00000005ff007e24 */ /* 0x002fca000f8e00ff */
[----:B------:R2:W-:Y:S01]  /*3bd0*/  @P0 ATOMS.AND RZ, [UR4+0x18], R0 ;  /* 0x00001800ffff098c */ /* 0x0005e2000a800004 */
[----:B------:R-:W-:Y:S05]  /*3be0*/  BRA `(.L_x_66) ;  /* 0x0000000000147947 */ /* 0x000fea0003800000 */
.L_x_65:
[----:B------:R-:W-:Y:S02]  /*3bf0*/  MOV R2, 0x3c10 ;  /* 0x00003c1000027802 */ /* 0x000fe40000000f00 */
[----:B---3-5:R-:W-:Y:S05]  /*3c00*/  CALL.REL.NOINC `($__internal_0_$__cuda_sm10x_tcgen05_guardrail_trap_col_being_dealloced_not_returned_by_alloc) ;  /* 0x0000004400587944 */ /* 0x028fea0003c00000 */
[----:B------:R-:W-:Y:S05]  /*3c10*/  BRA `(.L_x_66) ;  /* 0x0000000000087947 */ /* 0x000fea0003800000 */
.L_x_64:
[----:B------:R-:W-:Y:S02]  /*3c20*/  MOV R2, 0x3c40 ;  /* 0x00003c4000027802 */ /* 0x000fe40000000f00 */
[----:B---3-5:R-:W-:Y:S05]  /*3c30*/  CALL.REL.NOINC `($__internal_2_$__cuda_sm10x_tcgen05_guardrail_trap_unallocated_columns_being_dealloced) ;  /* 0x0000004400647944 */ /* 0x028fea0003c00000 */
.L_x_66:
[----:B------:R-:W-:Y:S01]  /*3c40*/  NOP ;  /* 0x0000000000007918 */ /* 0x000fe20000000000 */
[----:B------:R-:W-:Y:S05]  /*3c50*/  EXIT ;  /* 0x000000000000794d */ /* 0x000fea0003800000 */
.L_x_48:
[----:B------:R-:W-:-:S09]  /*3c60*/  UISETP.NE.OR UP2, UPT, UR8, 0x3, !UP2 ;  /* 0x000000030800788c */ /* 0x000fd2000d745670 */
[----:B------:R-:W-:Y:S05]  /*3c70*/  BRA.U UP2, `(.L_x_67) ;  /* 0x0000000d02b07547 */ /* 0x000fea000b800000 */
[----:B------:R-:W1:Y:S01]  /*3c80*/  LDC R0, c[0x0][0xb30] ;  /* 0x0002cc00ff007b82 */ /* 0x000e620000000800 */
[----:B------:R-:W2:Y:S01]  /*3c90*/  LDCU.64 UR8, c[0x0][0x888] ;  /* 0x00011100ff0877ac */ /* 0x000ea20008000a00 */
[----:B------:R-:W-:Y:S02]  /*3ca0*/  HFMA2 R27, -RZ, RZ, 0, 0 ;  /* 0x00000000ff1b7431 */ /* 0x000fe400000001ff */
[----:B------:R-:W-:Y:S01]  /*3cb0*/  IMAD.MOV.U32 R29, RZ, RZ, 0x1 ;  /* 0x00000001ff1d7424 */ /* 0x000fe200078e00ff */
[----:B------:R-:W-:Y:S01]  /*3cc0*/  MOV R25, 0x2000 ;  /* 0x0000200000197802 */ /* 0x000fe20000000f00 */
[----:B------:R-:W4:Y:S01]  /*3cd0*/  LDCU.64 UR4, c[0x0][0x890] ;  /* 0x00011200ff0477ac */ /* 0x000f220008000a00 */
[----:B------:R-:W-:Y:S01]  /*3ce0*/  IMAD.MOV.U32 R28, RZ, RZ, RZ ;  /* 0x000000ffff1c7224 */ /* 0x000fe200078e00ff */
[----:B------:R-:W3:Y:S01]  /*3cf0*/  LDC R24, c[0x0][0x370] ;  /* 0x0000dc00ff187b82 */ /* 0x000ee20000000800 */
[----:B------:R-:W-:Y:S01]  /*3d00*/  UMOV UR7, 0x400 ;  /* 0x0000040000077882 */ /* 0x000fe20000000000 */
[----:B------:R-:W-:-:S02]  /*3d10*/  UPLOP3.LUT UP1, UPT, UPT, UPT, UPT, 0x40, 0x4 ;  /* 0x000000000004789c */ /* 0x000fc40003f2e870 */
[----:B------:R-:W-:Y:S01]  /*3d20*/  ULEA UR7, UR37, UR7, 0x18 ;  /* 0x0000000725077291 */ /* 0x000fe2000f8ec0ff */
[----:B------:R-:W-:-:S03]  /*3d30*/  UMOV UR13, URZ ;  /* 0x000000ff000d7c82 */ /* 0x000fc60008000000 */
[----:B------:R-:W3:Y:S01]  /*3d40*/  LDC R3, c[0x0][0xb0c] ;  /* 0x0002c300ff037b82 */ /* 0x000ee20000000800 */
[----:B--2---:R-:W-:Y:S02]  /*3d50*/  UISETP.NE.U32.AND UP3, UPT, UR8, URZ, UPT ;  /* 0x000000ff0800728c */ /* 0x004fe4000bf65070 */
[----:B----4-:R-:W-:-:S05]  /*3d60*/  UISETP.NE.U32.AND UP4, UPT, UR4, URZ, UPT ;  /* 0x000000ff0400728c */ /* 0x010fca000bf85070 */
[----:B------:R-:W2:Y:S01]  /*3d70*/  LDC R18, c[0x0][0xb20] ;  /* 0x0002c800ff127b82 */ /* 0x000ea20000000800 */
[----:B-1----:R-:W-:Y:S01]  /*3d80*/  ISETP.NE.AND P1, PT, R0, 0x1, PT ;  /* 0x000000010000780c */ /* 0x002fe20003f25270 */
[----:B------:R-:W-:Y:S02]  /*3d90*/  UISETP.NE.AND.EX UP3, UPT, UR9, URZ, UPT, UP3 ;  /* 0x000000ff0900728c */ /* 0x000fe4000bf65330 */
[----:B------:R-:W-:-:S04]  /*3da0*/  UISETP.NE.AND.EX UP4, UPT, UR5, URZ, UPT, UP4 ;  /* 0x000000ff0500728c */ /* 0x000fc8000bf85340 */
[----:B------:R-:W1:Y:S08]  /*3db0*/  LDC.64 R30, c[0x0][0x348] ;  /* 0x0000d200ff1e7b82 */ /* 0x000e700000000a00 */
[----:B------:R-:W4:Y:S08]  /*3dc0*/  LDC.64 R16, c[0x0][0xb10] ;  /* 0x0002c400ff107b82 */ /* 0x000f300000000a00 */
[----:B------:R-:W1:Y:S08]  /*3dd0*/  LDC.64 R6, c[0x0][0xb18] ;  /* 0x0002c600ff067b82 */ /* 0x000e700000000a00 */
[----:B------:R-:W1:Y:S08]  /*3de0*/  LDC.64 R4, c[0x0][0xb28] ;  /* 0x0002ca00ff047b82 */ /* 0x000e700000000a00 */
[----:B--23--:R-:W1:Y:S02]  /*3df0*/  LDC R19, c[0x0][0x374] ;  /* 0x0000dd00ff137b82 */ /* 0x00ce640000000800 */
.L_x_76:
[C---:B------:R-:W-:Y:S02]  /*3e00*/  LEA R0, R28.reuse, UR7, 0x3 ;  /* 0x000000071c007c11 */ /* 0x040fe4000f8e18ff */
[----:B------:R-:W-:Y:S02]  /*3e10*/  SHF.L.U32 R2, R27, 0x1f, RZ ;  /* 0x0000001f1b027819 */ /* 0x000fe400000006ff */
[----:B------:R-:W-:Y:S02]  /*3e20*/  LEA R20, R28, UR7, 0x4 ;  /* 0x000000071c147c11 */ /* 0x000fe4000f8e20ff */
[----:B--2---:R-:W2:Y:S02]  /*3e30*/  SYNCS.PHASECHK.TRANS64.TRYWAIT P0, [R0+URZ+0x80], R2 ;  /* 0x00008002000075a7 */ /* 0x004ea400080011ff */
[----:B--2---:R-:W-:Y:S05]  /*3e40*/  @!P0 BRA `(.L_x_68) ;  /* 0x0000003c00ec8947 */ /* 0x004fea0003800000 */
.L_x_142:
[----:B------:R-:W-:Y:S01]  /*3e50*/  ISETP.GE.AND P0, PT, R40, 0x1, PT ;  /* 0x000000012800780c */ /* 0x000fe20003f06270 */
[----:B------:R-:W3:Y:S01]  /*3e60*/  LDS.128 R20, [R20+0x110] ;  /* 0x0001100014147984 */ /* 0x000ee20000000c00 */
[----:B--2---:R-:W-:Y:S01]  /*3e70*/  VIADD R0, R0, 0x90 ;  /* 0x0000009000007836 */ /* 0x004fe20000000000 */
[----:B------:R-:W-:Y:S01]  /*3e80*/  @!PT LDS RZ, [RZ] ;  /* 0x00000000fffff984 */ /* 0x000fe20000000800 */
[----:B------:R-:W-:Y:S01]  /*3e90*/  @!PT LDS RZ, [RZ] ;  /* 0x00000000fffff984 */ /* 0x000fe20000000800 */
[----:B------:R-:W-:Y:S01]  /*3ea0*/  @!PT LDS RZ, [RZ] ;  /* 0x00000000fffff984 */ /* 0x000fe20000000800 */
[----:B------:R-:W-:Y:S01]  /*3eb0*/  @!PT LDS RZ, [RZ] ;  /* 0x00000000fffff984 */ /* 0x000fe20000000800 */
[----:B------:R2:W-:Y:S06]  /*3ec0*/  MEMBAR.ALL.CTA ;  /* 0x0000000000007992 */ /* 0x0005ec0000008000 */
[----:B--2---:R-:W2:Y:S01]  /*3ed0*/  FENCE.VIEW.ASYNC.S ;  /* 0x00000000000073c6 */ /* 0x004ea20000000000 */
[----:B------:R-:W-:Y:S04]  /*3ee0*/  PRMT R0, RZ, 0x654, R0 ;  /* 0x00000654ff007816 */ /* 0x000fe80000000000 */
[----:B--2---:R2:W-:Y:S01]  /*3ef0*/  SYNCS.ARRIVE.TRANS64.RED.A1T0 RZ, [R0+URZ], RZ ;  /* 0x000000ff00ff79a7 */ /* 0x0045e200081004ff */
[----:B---3--:R-:W-:Y:S11]  /*3f00*/  LOP3.LUT P3, RZ, R22, 0x1, RZ, 0xc0, !PT ;  /* 0x0000000116ff7812 */ /* 0x008ff6000786c0ff */
[----:B------:R-:W-:Y:S02]  /*3f10*/  @!UPT UIADD3 URZ, UPT, UPT, URZ, URZ, URZ ;  /* 0x000000fffffff290 */ /* 0x000fe4000fffe0ff */
[----:B------:R-:W-:Y:S02]  /*3f20*/  @P3 MOV R11, R20 ;  /* 0x00000014000b3202 */ /* 0x000fe40000000f00 */
[----:B------:R-:W-:Y:S01]  /*3f30*/  @P3 LOP3.LUT R10, R21, 0xffff, RZ, 0xc0, !PT ;  /* 0x0000ffff150a3812 */ /* 0x000fe200078ec0ff */
[----:B--2---:R-:W-:Y:S06]  /*3f40*/  @!P0 BRA `(.L_x_69) ;  /* 0x0000000000a48947 */ /* 0x004fec0003800000 */
[-C--:B-1----:R-:W-:Y:S01]  /*3f50*/  IMAD.HI.U32 R0, R19, R7.reuse, RZ ;  /* 0x0000000713007227 */ /* 0x082fe200078e00ff */
[----:B------:R-:W-:Y:S02]  /*3f60*/  ISETP.NE.AND P0, PT, R6, 0x1, PT ;  /* 0x000000010600780c */ /* 0x000fe40003f05270 */
[----:B------:R-:W-:Y:S01]  /*3f70*/  ISETP.NE.AND P2, PT, R40, 0x1, PT ;  /* 0x000000012800780c */ /* 0x000fe20003f45270 */
[----:B----4-:R-:W-:Y:S01]  /*3f80*/  IMAD.HI.U32 R9, R24, R16, RZ ;  /* 0x0000001018097227 */ /* 0x010fe200078e00ff */
[----:B------:R-:W-:Y:S02]  /*3f90*/  SHF.R.U32.HI R0, RZ, R18, R0 ;  /* 0x00000012ff007219 */ /* 0x000fe40000011600 */
[----:B------:R-:W-:Y:S01]  /*3fa0*/  ISETP.NE.AND P4, PT, R3, 0x1, PT ;  /* 0x000000010300780c */ /* 0x000fe20003f85270 */
[----:B------:R-:W-:Y:S01]  /*3fb0*/  IMAD.HI.U32 R13, R10, R7, RZ ;  /* 0x000000070a0d7227 */ /* 0x000fe200078e00ff */
[----:B------:R-:W-:Y:S02]  /*3fc0*/  SHF.R.U32.HI R9, RZ, R17, R9 ;  /* 0x00000011ff097219 */ /* 0x000fe40000011609 */
[----:B------:R-:W-:Y:S01]  /*3fd0*/  SEL R0, R19, R0, !P0 ;  /* 0x0000000013007207 */ /* 0x000fe20004000000 */
[----:B------:R-:W-:Y:S01]  /*3fe0*/  IMAD.HI.U32 R12, R11, R16, RZ ;  /* 0x000000100b0c7227 */ /* 0x000fe200078e00ff */
[----:B------:R-:W-:Y:S03]  /*3ff0*/  SEL R9, R24, R9, !P4 ;  /* 0x0000000918097207 */ /* 0x000fe60006000000 */
[-C--:B------:R-:W-:Y:S01]  /*4000*/  IMAD.HI.U32 R8, R0, R4.reuse, RZ ;  /* 0x0000000400087227 */ /* 0x080fe200078e00ff */
[----:B------:R-:W-:Y:S03]  /*4010*/  SHF.R.U32.HI R12, RZ, R17, R12 ;  /* 0x00000011ff0c7219 */ /* 0x000fe6000001160c */
[----:B------:R-:W-:Y:S01]  /*4020*/  IMAD.HI.U32 R2, R9, R4, RZ ;  /* 0x0000000409027227 */ /* 0x000fe200078e00ff */
[-C--:B------:R-:W-:Y:S02]  /*4030*/  @P2 SHF.R.U32.HI R0, RZ, R5.reuse, R8 ;  /* 0x00000005ff002219 */ /* 0x080fe40000011608 */
[----:B------:R-:W-:Y:S02]  /*4040*/  SHF.R.U32.HI R8, RZ, R18, R13 ;  /* 0x00000012ff087219 */ /* 0x000fe4000001160d */
[----:B------:R-:W-:Y:S01]  /*4050*/  @P2 SHF.R.U32.HI R9, RZ, R5, R2 ;  /* 0x00000005ff092219 */ /* 0x000fe20000011602 */
[----:B------:R-:W-:Y:S01]  /*4060*/  IMAD R0, R40, R0, RZ ;  /* 0x0000000028007224 */ /* 0x000fe200078e02ff */
[----:B------:R-:W-:Y:S02]  /*4070*/  SEL R8, R10, R8, !P0 ;  /* 0x000000080a087207 */ /* 0x000fe40004000000 */
[----:B------:R-:W-:Y:S01]  /*4080*/  SEL R2, R11, R12, !P4 ;  /* 0x0000000c0b027207 */ /* 0x000fe20006000000 */
[----:B------:R-:W-:Y:S01]  /*4090*/  IMAD R12, R40, R9, RZ ;  /* 0x00000009280c7224 */ /* 0x000fe200078e02ff */
[C---:B------:R-:W-:Y:S01]  /*40a0*/  ISETP.GE.AND P0, PT, R8.reuse, R0, PT ;  /* 0x000000000800720c */ /* 0x040fe20003f06270 */
[----:B------:R-:W-:Y:S03]  /*40b0*/  IMAD.HI.U32 R0, R8, R4, RZ ;  /* 0x0000000408007227 */ /* 0x000fe600078e00ff */
[----:B------:R-:W-:Y:S02]  /*40c0*/  ISETP.GE.OR P0, PT, R2, R12, P0 ;  /* 0x0000000c0200720c */ /* 0x000fe40000706670 */
[-C--:B------:R-:W-:Y:S04]  /*40d0*/  SHF.R.U32.HI R0, RZ, R5.reuse, R0 ;  /* 0x00000005ff007219 */ /* 0x080fe80000011600 */
[----:B------:R-:W-:Y:S05]  /*40e0*/  SEL R13, R8, R0, !P2 ;  /* 0x00000000080d7207 */ /* 0x000fea0005000000 */
[----:B------:R-:W-:Y:S02]  /*40f0*/  IMAD.MOV R12, RZ, RZ, -R13 ;  /* 0x000000ffff0c7224 */ /* 0x000fe400078e0a0d */
[----:B------:R-:W-:Y:S04]  /*4100*/  @!P0 IMAD.HI.U32 R0, R2, R4, RZ ;  /* 0x0000000402008227 */ /* 0x000fe800078e00ff */
[----:B------:R-:W-:Y:S01]  /*4110*/  IMAD R12, R40, R12, R8 ;  /* 0x0000000c280c7224 */ /* 0x000fe200078e0208 */
[----:B------:R-:W-:Y:S04]  /*4120*/  @!P0 SHF.R.U32.HI R0, RZ, R5, R0 ;  /* 0x00000005ff008219 */ /* 0x000fe80000011600 */
[----:B------:R-:W-:Y:S04]  /*4130*/  @!P0 SEL R0, R2, R0, !P2 ;  /* 0x0000000002008207 */ /* 0x000fe80005000000 */
[----:B------:R-:W-:Y:S01]  /*4140*/  @!P0 IADD3 R13, PT, PT, R13, -R0, RZ ;  /* 0x800000000d0d8210 */ /* 0x000fe20007ffe0ff */
[----:B------:R-:W-:Y:S01]  /*4150*/  @!P0 IMAD R0, R9, R12, R0 ;  /* 0x0000000c09008224 */ /* 0x000fe200078e0200 */
[----:B------:R-:W-:Y:S01]  /*4160*/  IADD3 R9, PT, PT, -R8, RZ, RZ ;  /* 0x000000ff08097210 */ /* 0x000fe20007ffe1ff */
[--C-:B------:R-:W-:Y:S02]  /*4170*/  IMAD.MOV R12, RZ, RZ, -R2.reuse ;  /* 0x000000ffff0c7224 */ /* 0x100fe400078e0a02 */
[----:B------:R-:W-:Y:S02]  /*4180*/  @!P0 IMAD R8, R13, R40, R2 ;  /* 0x000000280d088224 */ /* 0x000fe400078e0202 */
[----:B------:R-:W-:Y:S02]  /*4190*/  @!P0 IMAD.MOV.U32 R2, RZ, RZ, R0 ;  /* 0x000000ffff028224 */ /* 0x000fe400078e0000 */
[----:B------:R-:W-:Y:S02]  /*41a0*/  IMAD R11, R3, R12, R11 ;  /* 0x0000000c030b7224 */ /* 0x000fe400078e020b */
[----:B------:R-:W-:Y:S02]  /*41b0*/  IMAD R10, R6, R9, R10 ;  /* 0x00000009060a7224 */ /* 0x000fe400078e020a */
[----:B------:R-:W-:Y:S02]  /*41c0*/  IMAD R11, R2, R3, R11 ;  /* 0x00000003020b7224 */ /* 0x000fe400078e020b */
[----:B------:R-:W-:Y:S02]  /*41d0*/  IMAD R10, R8, R6, R10 ;  /* 0x00000006080a7224 */ /* 0x000fe400078e020a */
.L_x_69:
[----:B------:R-:W-:Y:S05]  /*41e0*/  BRA.U UP1, `(.L_x_70) ;  /* 0x0000000101107547 */ /* 0x000fea000b800000 */
[----:B------:R-:W-:Y:S04]  /*41f0*/  MOV R2, UR6 ;  /* 0x0000000600027c02 */ /* 0x000fe80008000f00 */
[----:B------:R-:W-:Y:S04]  /*4200*/  SHF.L.U32 R2, R2, 0x1f, RZ ;  /* 0x0000001f02027819 */ /* 0x000fe800000006ff */
[----:B------:R-:W2:Y:S02]  /*4210*/  SYNCS.PHASECHK.TRANS64.TRYWAIT P0, [UR7+0x78], R2 ;  /* 0x00007802ff0075a7 */ /* 0x000ea40008001107 */
[----:B--2---:R-:W-:Y:S05]  /*4220*/  @!P0 BRA `(.L_x_71) ;  /* 0x0000003c00088947 */ /* 0x004fea0003800000 */
.L_x_70:
[----:B------:R-:W-:Y:S02]  /*4230*/  R2UR UR11, R15 ;  /* 0x000000000f0b72ca */ /* 0x000fe400000e0000 */
[----:B------:R-:W-:Y:S02]  /*4240*/  R2UR UR10, R14 ;  /* 0x000000000e0a72ca */ /* 0x000fe400000e0000 */
[----:B------:R-:W-:Y:S04]  /*4250*/  ISETP.NE.U32.AND P2, PT, RZ, UR4, PT ;  /* 0x00000004ff007c0c */ /* 0x000fe8000bf45070 */
[----:B------:R-:W-:Y:S05]  /*4260*/  ISETP.NE.AND.EX P2, PT, RZ, UR5, PT, P2 ;  /* 0x00000005ff007c0c */ /* 0x000fea000bf45320 */
[----:B------:R-:W-:Y:S02]  /*4270*/  USHF.L.U32 UR11, UR11, 0x7, URZ ;  /* 0x000000070b0b7899 */ /* 0x000fe400080006ff */
[----:B------:R-:W-:Y:S01]  /*4280*/  USHF.L.U32 UR10, UR10, 0x6, URZ ;  /* 0x000000060a0a7899 */ /* 0x000fe200080006ff */
[----:B------:R-:W-:Y:S11]  /*4290*/  BRA.U !UP4, `(.L_x_72) ;  /* 0x000000010c347547 */ /* 0x000ff6000b800000 */
[----:B------:R-:W-:Y:S01]  /*42a0*/  UPLOP3.LUT UP0, UPT, UPT, UPT, UP3, 0x80, 0x8 ;  /* 0x000000000008789c */ /* 0x000fe20003f0f030 */
[----:B--2---:R-:W-:Y:S02]  /*42b0*/  HFMA2 R0, -RZ, RZ, 0, 5.9604644775390625e-08 ;  /* 0x00000001ff007431 */ /* 0x004fe400000001ff */
[----:B------:R-:W-:Y:S03]  /*42c0*/  IMAD.MOV.U32 R88, RZ, RZ, 0x1 ;  /* 0x00000001ff587424 */ /* 0x000fe600078e00ff */
[----:B------:R-:W-:Y:S05]  /*42d0*/  PLOP3.LUT P0, PT, PT, PT, UP0, 0x80, 0x8 ;  /* 0x000000000008781c */ /* 0x000fea0003f0f008 */
[----:B------:R-:W2:Y:S01]  /*42e0*/  @UP0 LDCU.64 UR14, c[0x0][0x888] ;  /* 0x00011100ff0e07ac */ /* 0x000ea20008000a00 */
[----:B------:R-:W-:Y:S07]  /*42f0*/  @UP0 UIMAD UR8, UR36, UR4, URZ ;  /* 0x00000004240802a4 */ /* 0x000fee000f8e02ff */
[----:B------:R-:W-:Y:S01]  /*4300*/  @!P0 PRMT R88, R0, 0x7610, R88 ;  /* 0x0000761000588816 */ /* 0x000fe20000000058 */
[----:B--2---:R-:W-:Y:S03]  /*4310*/  @UP0 UIMAD.WIDE UR14, UR8, 0x4, UR14 ;  /* 0x00000004080e08a5 */ /* 0x004fe6000f8e020e */
[----:B------:R-:W2:Y:S03]  /*4320*/  @!UP0 LDCU UR8, c[0x0][0x880] ;  /* 0x00011000ff0887ac */ /* 0x000ea60008000800 */
[----:B------:R-:W-:Y:S01]  /*4330*/  IMAD.U32 R8, RZ, RZ, UR14 ;  /* 0x0000000eff087e24 */ /* 0x000fe2000f8e00ff */
[----:B------:R-:W-:Y:S05]  /*4340*/  MOV R9, UR15 ;  /* 0x0000000f00097c02 */ /* 0x000fea0008000f00 */
[----:B-----5:R3:W5:Y:S02]  /*4350*/  @P0 LDG.E R49, desc[UR46][R8.64] ;  /* 0x0000002e08310981 */ /* 0x020764000c1e1900 */
[----:B--23--:R-:W-:Y:S07]  /*4360*/  @!P0 IMAD.U32 R49, RZ, RZ, UR8 ;  /* 0x00000008ff318e24 */ /* 0x00cfee000f8e00ff */
.L_x_72:
[----:B-----5:R-:W-:Y:S01]  /*4370*/  @!P2 FSETP.EQ.AND P0, PT, R49, RZ, PT ;  /* 0x000000ff3100a20b */ /* 0x020fe20003f02000 */
[----:B------:R-:W-:Y:S01]  /*4380*/  @!UPT UIADD3 URZ, UPT, UPT, URZ, URZ, URZ ;  /* 0x000000fffffff290 */ /* 0x000fe2000fffe0ff */
[----:B------:R-:W-:Y:S11]  /*4390*/  @!P2 BRA `(.L_x_73) ;  /* 0x000000000014a947 */ /* 0x000ff60003800000 */
[----:B------:R-:W-:Y:S02]  /*43a0*/  LOP3.LUT P2, RZ, R88, 0xff, RZ, 0xc0, !PT ;  /* 0x000000ff58ff7812 */ /* 0x000fe4000784c0ff */
[----:B------:R-:W-:Y:S04]  /*43b0*/  PLOP3.LUT P0, PT, PT, PT, UP0, 0x80, 0x8 ;  /* 0x000000000008781c */ /* 0x000fe80003f0f008 */
[----:B------:R-:W-:Y:S07]  /*43c0*/  PLOP3.LUT P0, PT, P0, PT, PT, 0x8, 0x80 ;  /* 0x000000000080781c */ /* 0x000fee000070e170 */
[----:B------:R-:W-:Y:S11]  /*43d0*/  @P2 FSETP.EQ.AND P0, PT, R49, RZ, PT ;  /* 0x000000ff3100220b */ /* 0x000ff60003f02000 */
[----:B------:R-:W-:Y:S02]  /*43e0*/  @!UPT UIADD3 URZ, UPT, UPT, URZ, URZ, URZ ;  /* 0x000000fffffff290 */ /* 0x000fe4000fffe0ff */
.L_x_73:
[----:B------:R-:W-:Y:S01]  /*43f0*/  ULEA UR15, UR13, UR7, 0x3 ;  /* 0x000000070d0f7291 */ /* 0x000fe2000f8e18ff */
[----:B------:R-:W-:Y:S02]  /*4400*/  SHF.L.U32 R9, R29, 0x1f, RZ ;  /* 0x0000001f1d097819 */ /* 0x000fe400000006ff */
[----:B------:R-:W-:Y:S04]  /*4410*/  ELECT P4, URZ, PT ;  /* 0x0000000000ff782f */ /* 0x000fe80003880000 */
[----:B------:R-:W-:Y:S02]  /*4420*/  PLOP3.LUT P4, PT, P0, P4, PT, 0xf2, 0x2f ;  /* 0x00000000002f781c */ /* 0x000fe40000789e72 */
[----:B------:R-:W3:Y:S11]  /*4430*/  SYNCS.PHASECHK.TRANS64.TRYWAIT P2, [UR15+0x58], R9 ;  /* 0x00005809ff0075a7 */ /* 0x000ef6000804110f */
[----:B-1----:R-:W-:Y:S05]  /*4440*/  @!P4 IADD3 R8, P0, PT, R30, 0x580, RZ ;  /* 0x000005801e08c810 */ /* 0x002fea0007f1e0ff */
[----:B--2---:R-:W-:Y:S01]  /*4450*/  @!P4 IMAD.X R2, RZ, RZ, R31, P0 ;  /* 0x000000ffff02c224 */ /* 0x004fe200000e061f */
[----:B---3--:R-:W-:Y:S07]  /*4460*/  @!P2 BRA `(.L_x_74) ;  /* 0x000000380090a947 */ /* 0x008fee0003800000 */
.L_x_145:
[----:B------:R-:W2:Y:S01]  /*4470*/  LDC.64 R12, c[0x0][0xb18] ;  /* 0x0002c600ff0c7b82 */ /* 0x000ea20000000a00 */
[----:B------:R-:W-:Y:S01]  /*4480*/  @!P4 R2UR UR8, R2 ;  /* 0x000000000208c2ca */ /* 0x000fe200000e0000 */
[----:B------:R-:W-:Y:S01]  /*4490*/  VOTEU.ALL UP2, P4 ;  /* 0x0000000000ff7886 */ /* 0x000fe20002040000 */
[----:B------:R-:W-:Y:S01]  /*44a0*/  @!P4 R2UR UR9, R8 ;  /* 0x000000000809c2ca */ /* 0x000fe200000e0000 */
[----:B------:R-:W-:Y:S01]  /*44b0*/  VOTEU.ALL UP1, P4 ;  /* 0x0000000000ff7886 */ /* 0x000fe20002020000 */
[----:B-1----:R-:W-:Y:S03]  /*44c0*/  @!P4 IMAD.MOV.U32 R0, RZ, RZ, 0x2000 ;  /* 0x00002000ff00c424 */ /* 0x002fe600078e00ff */
[----:B------:R-:W1:Y:S01]  /*44d0*/  @!P1 LDC R2, c[0x0][0xb0c] ;  /* 0x0002c300ff029b82 */ /* 0x000e620000000800 */
[----:B------:R-:W-:Y:S01]  /*44e0*/  UMOV UR20, 0x0 ;  /* 0x0000000000147882 */ /* 0x000fe20000000000 */
[----:B------:R-:W-:Y:S01]  /*44f0*/  UMOV UR21, 0x10000000 ;  /* 0x1000000000157882 */ /* 0x000fe20000000000 */
[----:B------:R-:W-:Y:S01]  /*4500*/  UMOV UR12, UR36 ;  /* 0x00000024000c7c82 */ /* 0x000fe20008000000 */
[----:B------:R-:W-:Y:S01]  /*4510*/  UIADD3 UR14, UPT, UPT, UR13, 0x1, URZ ;  /* 0x000000010d0e7890 */ /* 0x000fe2000fffe0ff */
[----:B------:R-:W-:Y:S01]  /*4520*/  @P3 SHF.R.U32.HI R26, RZ, 0x10, R21 ;  /* 0x00000010ff1a3819 */ /* 0x000fe20000011615 */
[----:B------:R-:W-:Y:S02]  /*4530*/  VIADD R28, R28, 0x1 ;  /* 0x000000011c1c7836 */ /* 0x000fe40000000000 */
[----:B------:R-:W-:Y:S01]  /*4540*/  IMAD.U32 R9, RZ, RZ, UR8 ;  /* 0x00000008ff097e24 */ /* 0x000fe2000f8e00ff */
[----:B------:R-:W-:Y:S01]  /*4550*/  @!UP2 ULEA UR8, UR13, UR7, 0xd ;  /* 0x000000070d08a291 */ /* 0x000fe2000f8e68ff */
[----:B------:R-:W-:Y:S01]  /*4560*/  IMAD.U32 R8, RZ, RZ, UR9 ;  /* 0x00000009ff087e24 */ /* 0x000fe2000f8e00ff */
[----:B------:R-:W-:Y:S02]  /*4570*/  UIADD3 UR9, UPT, UPT, UR15, 0x40, URZ ;  /* 0x000000400f097890 */ /* 0x000fe4000fffe0ff */
[----:B------:R-:W-:Y:S01]  /*4580*/  @!P4 R2UR UR19, R9 ;  /* 0x000000000913c2ca */ /* 0x000fe200000e0000 */
[----:B------:R-:W-:Y:S01]  /*4590*/  @!UP2 UIADD3 UR8, UPT, UPT, UR8, 0x200, URZ ;  /* 0x000002000808a890 */ /* 0x000fe2000fffe0ff */
[----:B------:R-:W-:Y:S01]  /*45a0*/  @!P4 R2UR UR18, R8 ;  /* 0x000000000812c2ca */ /* 0x000fe200000e0000 */
[----:B------:R-:W-:Y:S01]  /*45b0*/  UISETP.NE.AND UP5, UPT, UR14, 0x3, UPT ;  /* 0x000000030e00788c */ /* 0x000fe2000bfa5270 */
[----:B------:R-:W3:Y:S01]  /*45c0*/  LDC.64 R8, c[0x0][0xb10] ;  /* 0x0002c400ff087b82 */ /* 0x000ee20000000a00 */
[----:B------:R-:W-:Y:S02]  /*45d0*/  UPRMT UR16, UR37, 0x654, UR9 ;  /* 0x0000065425107896 */ /* 0x000fe40008000009 */
[----:B------:R-:W-:Y:S02]  /*45e0*/  USEL UR17, URZ, 0x1, UP5 ;  /* 0x00000001ff117887 */ /* 0x000fe4000a800000 */
[----:B------:R-:W-:Y:S04]  /*45f0*/  USEL UR14, UR14, URZ, UP5 ;  /* 0x000000ff0e0e7287 */ /* 0x000fe8000a800000 */
[----:B------:R-:W-:Y:S01]  /*4600*/  ULEA UR13, UR14, UR7, 0x3 ;  /* 0x000000070e0d7291 */ /* 0x000fe2000f8e18ff */
[----:B------:R-:W-:Y:S01]  /*4610*/  LOP3.LUT R29, R29, UR17, RZ, 0x3c, !PT ;  /* 0x000000111d1d7c12 */ /* 0x000fe2000f8e3cff */
[----:B------:R1:W-:Y:S01]  /*4620*/  @!UP1 UTMALDG.3D [UR8], [UR18], desc[UR20] ;  /* 0x00001408120095b4 */ /* 0x0003e20008011000 */
[----:B------:R5:W-:Y:S02]  /*4630*/  @!P4 SYNCS.ARRIVE.TRANS64.RED.A0TR RZ, [UR15+0x40], R0 ;  /* 0x00004000ffffc9a7 */ /* 0x000be4000830040f */
[----:B------:R-:W-:Y:S01]  /*4640*/  SHF.L.U32 R14, R29, 0x1f, RZ ;  /* 0x0000001f1d0e7819 */ /* 0x000fe200000006ff */
[C---:B---3--:R-:W-:Y:S01]  /*4650*/  @!P1 IMAD.HI.U32 R8, R11.reuse, R8, RZ ;  /* 0x000000080b089227 */ /* 0x048fe200078e00ff */
[----:B--2---:R-:W-:Y:S02]  /*4660*/  @!P1 ISETP.NE.AND P0, PT, R12, 0x1, PT ;  /* 0x000000010c00980c */ /* 0x004fe40003f05270 */
[----:B-1----:R-:W-:Y:S01]  /*4670*/  @!P1 ISETP.NE.AND P2, PT, R2, 0x1, PT ;  /* 0x000000010200980c */ /* 0x002fe20003f45270 */
[----:B------:R-:W-:Y:S01]  /*4680*/  SYNCS.ARRIVE.TRANS64.RED.A1T0 RZ, [UR16], RZ ;  /* 0x000000ffffff79a7 */ /* 0x000fe20008100410 */
[C---:B------:R-:W-:Y:S01]  /*4690*/  @!P1 IMAD.HI.U32 R13, R10.reuse, R13, RZ ;  /* 0x0000000d0a0d9227 */ /* 0x040fe200078e00ff */
[----:B------:R-:W-:Y:S04]  /*46a0*/  @!P1 SHF.R.U32.HI R8, RZ, R9, R8 ;  /* 0x00000009ff089219 */ /* 0x000fe80000011608 */
[----:B------:R-:W-:Y:S01]  /*46b0*/  @!P1 SEL R8, R11, R8, !P2 ;  /* 0x000000080b089207 */ /* 0x000fe20005000000 */
[----:B------:R-:W1:Y:S01]  /*46c0*/  SYNCS.PHASECHK.TRANS64.TRYWAIT P5, [UR13+0x58], R14 ;  /* 0x0000580eff0075a7 */ /* 0x000e6200080a110d */
[----:B-----5:R-:W2:Y:S02]  /*46d0*/  @!P1 LDC R0, c[0x0][0xb20] ;  /* 0x0002c800ff009b82 */ /* 0x020ea40000000800 */
[----:B--2---:R-:W-:Y:S04]  /*46e0*/  @!P1 SHF.R.U32.HI R0, RZ, R0, R13 ;  /* 0x00000000ff009219 */ /* 0x004fe8000001160d */
[----:B------:R-:W-:Y:S05]  /*46f0*/  @!P1 SEL R9, R10, R0, !P0 ;  /* 0x000000000a099207 */ /* 0x000fea0004000000 */
[----:B------:R-:W-:Y:S02]  /*4700*/  @!P1 IMAD.IADD R0, R9, 0x1, -R8 ;  /* 0x0000000109009824 */ /* 0x000fe400078e0a08 */
[----:B------:R-:W-:Y:S02]  /*4710*/  @!P1 IMAD.IADD R8, R8, 0x1, -R9 ;  /* 0x0000000108089824 */ /* 0x000fe400078e0a09 */
[----:B------:R-:W-:Y:S02]  /*4720*/  @!P1 IMAD R11, R0, R2, R11 ;  /* 0x00000002000b9224 */ /* 0x000fe400078e020b */
[----:B------:R-:W-:Y:S01]  /*4730*/  @!P1 IMAD R10, R8, R12, R10 ;  /* 0x0000000c080a9224 */ /* 0x000fe200078e020a */
[----:B-1----:R-:W-:Y:S06]  /*4740*/  @!P5 BRA `(.L_x_75) ;  /* 0x0000003400f0d947 */ /* 0x002fec0003800000 */
.L_x_147:
[----:B------:R-:W-:Y:S01]  /*4750*/  @!P4 IADD3 R2, P0, PT, R30, 0x580, RZ ;  /* 0x000005801e02c810 */ /* 0x000fe20007f1e0ff */
[----:B------:R-:W-:Y:S01]  /*4760*/  UMOV UR18, 0x0 ;  /* 0x0000000000127882 */ /* 0x000fe20000000000 */
[----:B------:R-:W-:Y:S01]  /*4770*/  UMOV UR19, 0x10000000 ;  /* 0x1000000000137882 */ /* 0x000fe20000000000 */
[----:B------:R-:W-:Y:S01]  /*4780*/  VOTEU.ALL UP1, P4 ;  /* 0x0000000000ff7886 */ /* 0x000fe20002020000 */
[----:B------:R-:W-:Y:S01]  /*4790*/  @!P4 R2UR UR9, R2 ;  /* 0x000000000209c2ca */ /* 0x000fe200000e0000 */
[----:B-1----:R-:W-:Y:S01]  /*47a0*/  @!P4 IMAD.X R0, RZ, RZ, R31, P0 ;  /* 0x000000ffff00c224 */ /* 0x002fe200000e061f */
[----:B------:R-:W-:Y:S01]  /*47b0*/  UMOV UR12, UR36 ;  /* 0x00000024000c7c82 */ /* 0x000fe20008000000 */
[----:B------:R-:W-:Y:S01]  /*47c0*/  @P3 R2UR UR36, R26 ;  /* 0x000000001a2432ca */ /* 0x000fe200000e0000 */
[----:B------:R-:W-:Y:S01]  /*47d0*/  @!UP1 ULEA UR15, UR14, UR7, 0xd ;  /* 0x000000070e0f9291 */ /* 0x000fe2000f8e68ff */
[----:B------:R-:W-:Y:S01]  /*47e0*/  ISETP.NE.AND P0, PT, R28, 0x2, PT ;  /* 0x000000021c00780c */ /* 0x000fe20003f05270 */
[----:B------:R-:W-:Y:S01]  /*47f0*/  @!UP1 UIADD3 UR10, UPT, UPT, UR10, 0x20, URZ ;  /* 0x000000200a0a9890 */ /* 0x000fe2000fffe0ff */
[----:B------:R-:W-:Y:S01]  /*4800*/  @!P4 R2UR UR8, R0 ;  /* 0x000000000008c2ca */ /* 0x000fe200000e0000 */
[----:B------:R-:W-:Y:S01]  /*4810*/  IMAD.IADD R14, R10, 0x1, R86 ;  /* 0x000000010a0e7824 */ /* 0x000fe200078e0256 */
[----:B------:R-:W-:Y:S01]  /*4820*/  SEL R0, RZ, 0x1, P0 ;  /* 0x00000001ff007807 */ /* 0x000fe20000000000 */
[----:B------:R-:W-:Y:S01]  /*4830*/  IMAD.IADD R15, R11, 0x1, R87 ;  /* 0x000000010b0f7824 */ /* 0x000fe200078e0257 */
[----:B------:R-:W-:Y:S02]  /*4840*/  SEL R28, R28, RZ, P0 ;  /* 0x000000ff1c1c7207 */ /* 0x000fe40000000000 */
[----:B------:R-:W-:Y:S01]  /*4850*/  IMAD.U32 R8, RZ, RZ, UR9 ;  /* 0x00000009ff087e24 */ /* 0x000fe2000f8e00ff */
[----:B------:R-:W-:Y:S01]  /*4860*/  UIADD3 UR9, UPT, UPT, UR13, 0x40, URZ ;  /* 0x000000400d097890 */ /* 0x000fe2000fffe0ff */
[----:B------:R-:W-:Y:S03]  /*4870*/  LOP3.LUT R27, R27, R0, RZ, 0x3c, !PT ;  /* 0x000000001b1b7212 */ /* 0x000fe600078e3cff */
[----:B------:R-:W-:Y:S02]  /*4880*/  @!P4 R2UR UR16, R8 ;  /* 0x000000000810c2ca */ /* 0x000fe400000e0000 */
[----:B------:R-:W-:Y:S01]  /*4890*/  IMAD.U32 R9, RZ, RZ, UR8 ;  /* 0x00000008ff097e24 */ /* 0x000fe2000f8e00ff */
[----:B------:R-:W-:Y:S01]  /*48a0*/  @!UP1 UIADD3 UR8, UPT, UPT, UR15, 0x200, URZ ;  /* 0x000002000f089890 */ /* 0x000fe2000fffe0ff */
[----:B------:R-:W-:Y:S01]  /*48b0*/  VOTEU.ALL UP1, P4 ;  /* 0x0000000000ff7886 */ /* 0x000fe20002020000 */
[----:B------:R-:W-:Y:S02]  /*48c0*/  UPRMT UR15, UR37, 0x654, UR9 ;  /* 0x00000654250f7896 */ /* 0x000fe40008000009 */
[----:B------:R-:W-:Y:S11]  /*48d0*/  @!P4 R2UR UR17, R9 ;  /* 0x000000000911c2ca */ /* 0x000ff600000e0000 */
[----:B------:R-:W-:Y:S02]  /*48e0*/  @!UPT UIADD3 URZ, UPT, UPT, URZ, URZ, URZ ;  /* 0x000000fffffff290 */ /* 0x000fe4000fffe0ff */
[----:B------:R2:W-:Y:S01]  /*48f0*/  @!UP1 UTMALDG.3D [UR8], [UR16], desc[UR18] ;  /* 0x00001208100095b4 */ /* 0x0005e20008011000 */
[----:B------:R2:W-:Y:S01]  /*4900*/  @!P4 SYNCS.ARRIVE.TRANS64.RED.A0TR RZ, [UR13+0x40], R25 ;  /* 0x00004019ffffc9a7 */ /* 0x0005e2000830040d */
[----:B------:R-:W-:Y:S04]  /*4910*/  UIADD3 UR13, UPT, UPT, UR14, 0x1, URZ ;  /* 0x000000010e0d7890 */ /* 0x000fe8000fffe0ff */
[----:B------:R-:W-:Y:S04]  /*4920*/  UISETP.NE.AND UP1, UPT, UR13, 0x3, UPT ;  /* 0x000000030d00788c */ /* 0x000fe8000bf25270 */
[----:B------:R-:W-:Y:S02]  /*4930*/  USEL UR14, URZ, 0x1, UP1 ;  /* 0x00000001ff0e7887 */ /* 0x000fe40008800000 */
[----:B------:R-:W-:Y:S02]  /*4940*/  USEL UR13, UR13, URZ, UP1 ;  /* 0x000000ff0d0d7287 */ /* 0x000fe40008800000 */
[----:B------:R-:W-:Y:S02]  /*4950*/  UPLOP3.LUT UP1, UPT, UPT, UPT, UPT, 0x80, 0x8 ;  /* 0x000000000008789c */ /* 0x000fe40003f2f070 */
[----:B------:R-:W-:Y:S01]  /*4960*/  LOP3.LUT R29, R29, UR14, RZ, 0x3c, !PT ;  /* 0x0000000e1d1d7c12 */ /* 0x000fe2000f8e3cff */
[----:B------:R-:W-:Y:S01]  /*4970*/  SYNCS.ARRIVE.TRANS64.RED.A1T0 RZ, [UR15], RZ ;  /* 0x000000ffffff79a7 */ /* 0x000fe2000810040f */
[----:B------:R-:W-:Y:S07]  /*4980*/  @P3 BRA `(.L_x_76) ;  /* 0xfffffff4001c3947 */ /* 0x000fee000383ffff */
[----:B------:R-:W-:Y:S01]  /*4990*/  UIADD3 UR7, UPT, UPT, UR7, 0x58, URZ ;  /* 0x0000005807077890 */ /* 0x000fe2000fffe0ff */
[----:B------:R-:W-:-:S03]  /*49a0*/  SHF.L.U32 R2, R29, 0x1f, RZ ;  /* 0x0000001f1d027819 */ /* 0x000fc600000006ff */
[----:B------:R-:W-:-:S09]  /*49b0*/  ULEA UR4, UR13, UR7, 0x3 ;  /* 0x000000070d047291 */ /* 0x000fd2000f8e18ff */
[----:B------:R-:W1:Y:S02]  /*49c0*/  SYNCS.PHASECHK.TRANS64.TRYWAIT P0, [UR4], R2 ;  /* 0x00000002ff0075a7 */ /* 0x000e640008001104 */
[----:B-1----:R-:W-:Y:S05]  /*49d0*/  @!P0 BRA `(.L_x_77) ;  /* 0x0000003400648947 */ /* 0x002fea0003800000 */
.L_x_149:
        /* <DEDUP_REMOVED lines=9> */
.L_x_151:
[----:B------:R-:W-:-:S04]  /*4a70*/  UIADD3 UR5, UPT, UPT, UR5, 0x1, URZ ;  /* 0x0000000105057890 */ /* 0x000fc8000fffe0ff */
[----:B------:R-:W-:-:S04]  /*4a80*/  UISETP.NE.AND UP0, UPT, UR5, 0x3, UPT ;  /* 0x000000030500788c */ /* 0x000fc8000bf05270 */
[----:B------:R-:W-:Y:S02]  /*4a90*/  USEL UR4, URZ, 0x1, UP0 ;  /* 0x00000001ff047887 */ /* 0x000fe40008000000 */
[----:B------:R-:W-:-:S04]  /*4aa0*/  USEL UR5, UR5, URZ, UP0 ;  /* 0x000000ff05057287 */ /* 0x000fc80008000000 */
[----:B------:R-:W-:Y:S01]  /*4ab0*/  ULEA UR5, UR5, UR7, 0x3 ;  /* 0x0000000705057291 */ /* 0x000fe2000f8e18ff */
[----:B-1----:R-:W-:-:S04]  /*4ac0*/  LOP3.LUT R2, R29, UR4, RZ, 0x3c, !PT ;  /* 0x000000041d027c12 */ /* 0x002fc8000f8e3cff */
[----:B------:R-:W-:Y:S01]  /*4ad0*/  SHF.L.U32 R2, R2, 0x1f, RZ ;  /* 0x0000001f02027819 */ /* 0x000fe200000006ff */
[----:B------:R-:W-:-:S07]  /*4ae0*/  IMAD.U32 R0, RZ, RZ, UR5 ;  /* 0x00000005ff007e24 */ /* 0x000fce000f8e00ff */
.L_x_79:
[----:B-1----:R1:W3:Y:S02]  /*4af0*/  SYNCS.PHASECHK.TRANS64.TRYWAIT P0, [R0+URZ], R2 ;  /* 0x00000002000075a7 */ /* 0x0022e400080011ff */
[----:B---3--:R-:W-:Y:S05]  /*4b00*/  @!P0 NANOSLEEP.SYNCS 0x989680 ;  /* 0x009896800000895d */ /* 0x008fea0003900000 */
[----:B------:R-:W3:Y:S02]  /*4b10*/  @!P0 SYNCS.PHASECHK.TRANS64 P0, [R0+URZ], R2 ;  /* 0x00000002000085a7 */ /* 0x000ee400080010ff */
[----:B--23--:R-:W-:Y:S05]  /*4b20*/  @P0 EXIT ;  /* 0x000000000000094d */ /* 0x00cfea0003800000 */
[----:B------:R-:W-:Y:S05]  /*4b30*/  BRA `(.L_x_79) ;  /* 0xfffffffc00ec7947 */ /* 0x000fea000383ffff */
.L_x_67:
[----:B------:R-:W-:-:S06]  /*4b40*/  UISETP.GE.AND UP1, UPT, UR8, 0x4, UPT ;  /* 0x000000040800788c */ /* 0x000fcc000bf26270 */
[----:B------:R-:W-:-:S13]  /*4b50*/  PLOP3.LUT P0, PT, PT, PT, UP1, 0x80, 0x8 ;  /* 0x000000000008781c */ /* 0x000fda0003f0f018 */
[----:B------:R-:W-:Y:S05]  /*4b60*/  @!P0 EXIT ;  /* 0x000000000000894d */ /* 0x000fea0003800000 */
[----:B------:R-:W-:Y:S01]  /*4b70*/  BAR.SYNC.DEFER_BLOCKING 0x6, 0xa0 ;  /* 0x0182800000007b1d */ /* 0x000fe20000010000 */
[C---:B------:R-:W-:Y:S01]  /*4b80*/  IMAD.SHL.U32 R2, R93.reuse, 0x20, RZ ;  /* 0x000000205d027824 */ /* 0x040fe200078e00ff */
[C---:B------:R-:W-:Y:S01]  /*4b90*/  LOP3.LUT R94, R93.reuse, 0x2, RZ, 0xc0, !PT ;  /* 0x000000025d5e7812 */ /* 0x040fe200078ec0ff */
[C---:B------:R-:W-:Y:S01]  /*4ba0*/  IMAD.SHL.U32 R99, R93.reuse, 0x4, RZ ;  /* 0x000000045d637824 */ /* 0x040fe200078e00ff */
[C---:B------:R-:W-:Y:S01]  /*4bb0*/  LOP3.LUT R100, R93.reuse, 0x60, RZ, 0xc0, !PT ;  /* 0x000000605d647812 */ /* 0x040fe200078ec0ff */
[C---:B------:R-:W-:Y:S01]  /*4bc0*/  IMAD.U32 R46, R93.reuse, 0x10000, RZ ;  /* 0x000100005d2e7824 */ /* 0x040fe200078e00ff */
[----:B------:R-:W-:Y:S02]  /*4bd0*/  UMOV UR48, 0x400 ;  /* 0x0000040000307882 */ /* 0x000fe40000000000 */
[----:B------:R-:W1:Y:S01]  /*4be0*/  LDC R91, c[0x0][0x370] ;  /* 0x0000dc00ff5b7b82 */ /* 0x000e620000000800 */
[----:B------:R-:W-:Y:S01]  /*4bf0*/  ULEA UR48, UR37, UR48, 0x18 ;  /* 0x0000003025307291 */ /* 0x000fe2000f8ec0ff */
[----:B------:R-:W-:Y:S01]  /*4c00*/  LOP3.LUT R3, R2, 0xc0, RZ, 0xc0, !PT ;  /* 0x000000c002037812 */ /* 0x000fe200078ec0ff */
[----:B------:R-:W-:Y:S01]  /*4c10*/  IMAD.MOV.U32 R45, RZ, RZ, RZ ;  /* 0x000000ffff2d7224 */ /* 0x000fe200078e00ff */
[----:B------:R-:W-:Y:S01]  /*4c20*/  LOP3.LUT R93, R93, 0x4, RZ, 0xc0, !PT ;  /* 0x000000045d5d7812 */ /* 0x000fe200078ec0ff */
[----:B------:R-:W-:Y:S01]  /*4c30*/  UIADD3 UR52, UPT, UPT, UR48, 0x200, URZ ;  /* 0x0000020030347890 */ /* 0x000fe2000fffe0ff */
[----:B------:R-:W-:-:S02]  /*4c40*/  LOP3.LUT R99, R3, 0x18, R99, 0xf8, !PT ;  /* 0x0000001803637812 */ /* 0x000fc400078ef863 */
[----:B------:R-:W-:Y:S01]  /*4c50*/  CS2R R96, SRZ ;  /* 0x0000000000607805 */ /* 0x000fe2000001ff00 */
[----:B------:R-:W2:Y:S01]  /*4c60*/  LDC R42, c[0x0][0xb0c] ;  /* 0x0002c300ff2a7b82 */ /* 0x000ea20000000800 */
[----:B------:R-:W-:Y:S01]  /*4c70*/  LOP3.LUT R46, R46, 0x600000, RZ, 0xc0, !PT ;  /* 0x006000002e2e7812 */ /* 0x000fe200078ec0ff */
[----:B------:R-:W-:Y:S01]  /*4c80*/  IMAD.MOV.U32 R103, RZ, RZ, RZ ;  /* 0x000000ffff677224 */ /* 0x000fe200078e00ff */
[----:B------:R-:W-:Y:S01]  /*4c90*/  IADD3 R98, PT, PT, -R93, 0x2, RZ ;  /* 0x000000025d627810 */ /* 0x000fe20007ffe1ff */
[----:B------:R-:W-:Y:S01]  /*4ca0*/  IMAD.MOV R94, RZ, RZ, -R94 ;  /* 0x000000ffff5e7224 */ /* 0x000fe200078e0a5e */
[----:B------:R-:W-:Y:S01]  /*4cb0*/  LOP3.LUT R99, R99, 0xf20, R2, 0xf8, !PT ;  /* 0x00000f2063637812 */ /* 0x000fe200078ef802 */
[----:B------:R-:W-:Y:S01]  /*4cc0*/  IMAD.MOV R93, RZ, RZ, -R93 ;  /* 0x000000ffff5d7224 */ /* 0x000fe200078e0a5d */
[----:B------:R-:W4:Y:S01]  /*4cd0*/  LDCU.64 UR54, c[0x0][0x348] ;  /* 0x00006900ff3677ac */ /* 0x000f220008000a00 */
[----:B------:R-:W1:Y:S01]  /*4ce0*/  LDC R89, c[0x0][0xb20] ;  /* 0x0002c800ff597b82 */ /* 0x000e620000000800 */
[----:B------:R-:W3:Y:S01]  /*4cf0*/  LDS R0, [UR48+0x130] ;  /* 0x00013030ff007984 */ /* 0x000ee20008000800 */
[----:B------:R-:W-:Y:S01]  /*4d00*/  IMAD.SHL.U32 R98, R98, 0x10, RZ ;  /* 0x0000001062627824 */ /* 0x000fe200078e00ff */
[----:B------:R-:W-:Y:S01]  /*4d10*/  LEA R99, R99, UR52, 0x1 ;  /* 0x0000003463637c11 */ /* 0x000fe2000f8e08ff */
[----:B------:R-:W-:Y:S01]  /*4d20*/  UMOV UR51, 0x1 ;  /* 0x0000000100337882 */ /* 0x000fe20000000000 */
[----:B------:R-:W-:Y:S01]  /*4d30*/  UMOV UR56, URZ ;  /* 0x000000ff00387c82 */ /* 0x000fe20008000000 */
[----:B------:R-:W1:Y:S02]  /*4d40*/  LDCU.64 UR38, c[0x0][0x888] ;  /* 0x00011100ff2677ac */ /* 0x000e640008000a00 */
[----:B------:R-:W1:Y:S01]  /*4d50*/  LDC R41, c[0x0][0xb30] ;  /* 0x0002cc00ff297b82 */ /* 0x000e620000000800 */
[----:B------:R-:W1:Y:S01]  /*4d60*/  LDCU.64 UR44, c[0x0][0x890] ;  /* 0x00011200ff2c77ac */ /* 0x000e620008000a00 */
[----:B------:R-:W-:Y:S01]  /*4d70*/  UMOV UR50, URZ ;  /* 0x000000ff00327c82 */ /* 0x000fe20008000000 */
[----:B------:R-:W-:-:S05]  /*4d80*/  UMOV UR49, URZ ;  /* 0x000000ff00317c82 */ /* 0x000fca0008000000 */
[----:B------:R-:W1:Y:S08]  /*4d90*/  LDC.64 R84, c[0x0][0xb10] ;  /* 0x0002c400ff547b82 */ /* 0x000e700000000a00 */
[----:B------:R-:W1:Y:S08]  /*4da0*/  LDC.64 R38, c[0x0][0xb18] ;  /* 0x0002c600ff267b82 */ /* 0x000e700000000a00 */
[----:B------:R-:W1:Y:S08]  /*4db0*/  LDC.64 R36, c[0x0][0xb28] ;  /* 0x0002ca00ff247b82 */ /* 0x000e700000000a00 */
[----:B------:R-:W1:Y:S01]  /*4dc0*/  LDC.64 R82, c[0x0][0x8b0] ;  /* 0x00022c00ff527b82 */ /* 0x000e620000000a00 */
[----:B---3--:R-:W-:-:S07]  /*4dd0*/  IMAD.IADD R46, R0, 0x1, R46 ;  /* 0x00000001002e7824 */ /* 0x008fce00078e022e */
[----:B------:R-:W3:Y:S08]  /*4de0*/  LDC.64 R80, c[0x0][0x8a8] ;  /* 0x00022a00ff507b82 */ /* 0x000ef00000000a00 */
[----:B--2-4-:R-:W1:Y:S02]  /*4df0*/  LDC R90, c[0x0][0x374] ;  /* 0x0000dd00ff5a7b82 */ /* 0x014e640000000800 */
.L_x_110:
[C---:B------:R-:W-:Y:S02]  /*4e00*/  LEA R0, R103.reuse, UR48, 0x3 ;  /* 0x0000003067007c11 */ /* 0x040fe4000f8e18ff */
[----:B------:R-:W-:Y:S02]  /*4e10*/  SHF.L.U32 R2, R96, 0x1f, RZ ;  /* 0x0000001f60027819 */ /* 0x000fe400000006ff */
[----:B------:R-:W-:Y:S02]  /*4e20*/  LEA R16, R103, UR48, 0x4 ;  /* 0x0000003067107c11 */ /* 0x000fe4000f8e20ff */
[----:B------:R-:W2:Y:S02]  /*4e30*/  SYNCS.PHASECHK.TRANS64.TRYWAIT P0, [R0+URZ+0x80], R2 ;  /* 0x00008002000075a7 */ /* 0x000ea400080011ff */
[----:B--2---:R-:W-:Y:S05]  /*4e40*/  @!P0 BRA `(.L_x_80) ;  /* 0x0000003000788947 */ /* 0x004fea0003800000 */
.L_x_152:
[----:B------:R-:W4:Y:S01]  /*4e50*/  LDC.64 R10, c[0x0][0xb10] ;  /* 0x0002c400ff0a7b82 */ /* 0x000f220000000a00 */
[----:B------:R-:W3:Y:S01]  /*4e60*/  LDS.128 R16, [R16+0x110] ;  /* 0x0001100010107984 */ /* 0x000ee20000000c00 */
[----:B-1----:R-:W-:Y:S01]  /*4e70*/  ISETP.NE.AND P1, PT, R41, 0x1, PT ;  /* 0x000000012900780c */ /* 0x002fe20003f25270 */
[----:B--2---:R-:W-:Y:S01]  /*4e80*/  VIADD R0, R0, 0x90 ;  /* 0x0000009000007836 */ /* 0x004fe20000000000 */
[----:B------:R-:W-:Y:S04]  /*4e90*/  ISETP.GE.AND P0, PT, R40, 0x1, PT ;  /* 0x000000012800780c */ /* 0x000fe80003f06270 */
[----:B------:R-:W1:Y:S01]  /*4ea0*/  LDC.64 R8, c[0x0][0xb18] ;  /* 0x0002c600ff087b82 */ /* 0x000e620000000a00 */
[----:B------:R-:W-:Y:S01]  /*4eb0*/  PRMT R0, RZ, 0x654, R0 ;  /* 0x00000654ff007816 */ /* 0x000fe20000000000 */
[----:B------:R-:W-:Y:S01]  /*4ec0*/  @!PT LDS RZ, [RZ] ;  /* 0x00000000fffff984 */ /* 0x000fe20000000800 */
[----:B------:R-:W-:Y:S01]  /*4ed0*/  @!PT LDS RZ, [RZ] ;  /* 0x00000000fffff984 */ /* 0x000fe20000000800 */
[----:B------:R-:W-:Y:S01]  /*4ee0*/  @!PT LDS RZ, [RZ] ;  /* 0x00000000fffff984 */ /* 0x000fe20000000800 */
[----:B------:R-:W-:Y:S01]  /*4ef0*/  @!PT LDS RZ, [RZ] ;  /* 0x00000000fffff984 */ /* 0x000fe20000000800 */
[----:B------:R2:W-:Y:S06]  /*4f00*/  MEMBAR.ALL.CTA ;  /* 0x0000000000007992 */ /* 0x0005ec0000008000 */
[----:B--2---:R-:W2:Y:S01]  /*4f10*/  FENCE.VIEW.ASYNC.S ;  /* 0x00000000000073c6 */ /* 0x004ea20000000000 */
[----:B------:R-:W1:Y:S08]  /*4f20*/  @!P1 LDC R12, c[0x0][0xb20] ;  /* 0x0002c800ff0c9b82 */ /* 0x000e700000000800 */
[----:B------:R-:W1:Y:S01]  /*4f30*/  @!P1 LDC R7, c[0x0][0xb0c] ;  /* 0x0002c300ff079b82 */ /* 0x000e620000000800 */
[----:B--2---:R2:W-:Y:S01]  /*4f40*/  SYNCS.ARRIVE.TRANS64.RED.A1T0 RZ, [R0+URZ], RZ ;  /* 0x000000ff00ff79a7 */ /* 0x0045e200081004ff */
[----:B---3--:R-:W-:Y:S04]  /*4f50*/  LOP3.LUT P4, RZ, R18, 0x1, RZ, 0xc0, !PT ;  /* 0x0000000112ff7812 */ /* 0x008fe8000788c0ff */
[----:B------:R-:W-:Y:S09]  /*4f60*/  P2R R101, PR, RZ, 0x10 ;  /* 0x00000010ff657803 */ /* 0x000ff20000000000 */
[----:B------:R-:W-:Y:S02]  /*4f70*/  @P4 MOV R44, R16 ;  /* 0x00000010002c4202 */ /* 0x000fe40000000f00 */
[----:B------:R-:W-:Y:S01]  /*4f80*/  @P4 LOP3.LUT R43, R17, 0xffff, RZ, 0xc0, !PT ;  /* 0x0000ffff112b4812 */ /* 0x000fe200078ec0ff */
[----:B--2-4-:R-:W-:Y:S06]  /*4f90*/  @!P0 BRA `(.L_x_81) ;  /* 0x0000000000a48947 */ /* 0x014fec0003800000 */
[----:B------:R-:W-:Y:S01]  /*4fa0*/  IMAD.HI.U32 R0, R90, R39, RZ ;  /* 0x000000275a007227 */ /* 0x000fe200078e00ff */
[----:B------:R-:W-:Y:S02]  /*4fb0*/  ISETP.NE.AND P0, PT, R38, 0x1, PT ;  /* 0x000000012600780c */ /* 0x000fe40003f05270 */
[----:B------:R-:W-:Y:S01]  /*4fc0*/  ISETP.NE.AND P2, PT, R40, 0x1, PT ;  /* 0x000000012800780c */ /* 0x000fe20003f45270 */
[----:B------:R-:W-:Y:S01]  /*4fd0*/  IMAD.HI.U32 R4, R91, R84, RZ ;  /* 0x000000545b047227 */ /* 0x000fe200078e00ff */
[----:B------:R-:W-:Y:S02]  /*4fe0*/  SHF.R.U32.HI R0, RZ, R89, R0 ;  /* 0x00000059ff007219 */ /* 0x000fe40000011600 */
[----:B------:R-:W-:Y:S01]  /*4ff0*/  ISETP.NE.AND P3, PT, R42, 0x1, PT ;  /* 0x000000012a00780c */ /* 0x000fe20003f65270 */
[----:B------:R-:W-:Y:S01]  /*5000*/  IMAD.HI.U32 R6, R43, R39, RZ ;  /* 0x000000272b067227 */ /* 0x000fe200078e00ff */
[-C--:B------:R-:W-:Y:S02]  /*5010*/  SHF.R.U32.HI R4, RZ, R85.reuse, R4 ;  /* 0x00000055ff047219 */ /* 0x080fe40000011604 */
[----:B------:R-:W-:Y:S01]  /*5020*/  SEL R0, R90, R0, !P0 ;  /* 0x000000005a007207 */ /* 0x000fe20004000000 */
[----:B------:R-:W-:Y:S01]  /*5030*/  IMAD.HI.U32 R5, R44, R84, RZ ;  /* 0x000000542c057227 */ /* 0x000fe200078e00ff */
[----:B------:R-:W-:Y:S03]  /*5040*/  SEL R4, R91, R4, !P3 ;  /* 0x000000045b047207 */ /* 0x000fe60005800000 */
[-C--:B------:R-:W-:Y:S01]  /*5050*/  IMAD.HI.U32 R3, R0, R36.reuse, RZ ;  /* 0x0000002400037227 */ /* 0x080fe200078e00ff */
[----:B------:R-:W-:Y:S03]  /*5060*/  SHF.R.U32.HI R5, RZ, R85, R5 ;  /* 0x00000055ff057219 */ /* 0x000fe60000011605 */
[----:B------:R-:W-:Y:S01]  /*5070*/  IMAD.HI.U32 R2, R4, R36, RZ ;  /* 0x0000002404027227 */ /* 0x000fe200078e00ff */
[----:B------:R-:W-:Y:S02]  /*5080*/  @P2 SHF.R.U32.HI R0, RZ, R37, R3 ;  /* 0x00000025ff002219 */ /* 0x000fe40000011603 */
[----:B------:R-:W-:Y:S02]  /*5090*/  SHF.R.U32.HI R3, RZ, R89, R6 ;  /* 0x00000059ff037219 */ /* 0x000fe40000011606 */
[----:B------:R-:W-:Y:S01]  /*50a0*/  @P2 SHF.R.U32.HI R4, RZ, R37, R2 ;  /* 0x00000025ff042219 */ /* 0x000fe20000011602 */
[----:B------:R-:W-:Y:S01]  /*50b0*/  IMAD R0, R40, R0, RZ ;  /* 0x0000000028007224 */ /* 0x000fe200078e02ff */
[----:B------:R-:W-:Y:S02]  /*50c0*/  SEL R3, R43, R3, !P0 ;  /* 0x000000032b037207 */ /* 0x000fe40004000000 */
[----:B------:R-:W-:Y:S01]  /*50d0*/  SEL R2, R44, R5, !P3 ;  /* 0x000000052c027207 */ /* 0x000fe20005800000 */
[----:B------:R-:W-:Y:S01]  /*50e0*/  IMAD R5, R40, R4, RZ ;  /* 0x0000000428057224 */ /* 0x000fe200078e02ff */
[C---:B------:R-:W-:Y:S01]  /*50f0*/  ISETP.GE.AND P0, PT, R3.reuse, R0, PT ;  /* 0x000000000300720c */ /* 0x040fe20003f06270 */
[C---:B------:R-:W-:Y:S03]  /*5100*/  IMAD.HI.U32 R0, R3.reuse, R36, RZ ;  /* 0x0000002403007227 */ /* 0x040fe600078e00ff */
[C---:B------:R-:W-:Y:S02]  /*5110*/  ISETP.GE.OR P0, PT, R2.reuse, R5, P0 ;  /* 0x000000050200720c */ /* 0x040fe40000706670 */
[----:B------:R-:W-:Y:S04]  /*5120*/  SHF.R.U32.HI R0, RZ, R37, R0 ;  /* 0x00000025ff007219 */ /* 0x000fe80000011600 */
[C---:B------:R-:W-:Y:S05]  /*5130*/  SEL R6, R3.reuse, R0, !P2 ;  /* 0x0000000003067207 */ /* 0x040fea0005000000 */
        /* <DEDUP_REMOVED lines=14> */
[----:B------:R-:W-:Y:S07]  /*5220*/  IMAD R43, R3, R38, R43 ;  /* 0x00000026032b7224 */ /* 0x000fee00078e022b */
.L_x_81:
[----:B-1----:R-:W-:Y:S01]  /*5230*/  @!P1 ISETP.NE.AND P0, PT, R8, 0x1, PT ;  /* 0x000000010800980c */ /* 0x002fe20003f05270 */
[----:B------:R-:W-:Y:S01]  /*5240*/  @!P1 IMAD.HI.U32 R0, R44, R10, RZ ;  /* 0x0000000a2c009227 */ /* 0x000fe200078e00ff */
[----:B------:R-:W-:Y:S01]  /*5250*/  @!P1 ISETP.NE.AND P2, PT, R7, 0x1, PT ;  /* 0x000000010700980c */ /* 0x000fe20003f45270 */
[----:B------:R-:W-:Y:S01]  /*5260*/  ULOP3.LUT UP0, URZ, UR52, 0x1b0, URZ, 0xc0, !UPT ;  /* 0x000001b034ff7892 */ /* 0x000fe2000f80c0ff */
[----:B------:R-:W-:Y:S01]  /*5270*/  R2UR UR42, R15 ;  /* 0x000000000f2a72ca */ /* 0x000fe200000e0000 */
[----:B------:R-:W-:Y:S01]  /*5280*/  @!P1 IMAD.HI.U32 R2, R43, R9, RZ ;  /* 0x000000092b029227 */ /* 0x000fe200078e00ff */
[----:B------:R-:W-:Y:S02]  /*5290*/  @!P1 SHF.R.U32.HI R0, RZ, R11, R0 ;  /* 0x0000000bff009219 */ /* 0x000fe40000011600 */
[----:B------:R-:W-:Y:S01]  /*52a0*/  R2UR UR41, R14 ;  /* 0x000000000e2972ca */ /* 0x000fe200000e0000 */
[----:B------:R-:W-:Y:S01]  /*52b0*/  VIADD R103, R103, 0x1 ;  /* 0x0000000167677836 */ /* 0x000fe20000000000 */
[----:B------:R-:W-:Y:S02]  /*52c0*/  @!P1 SHF.R.U32.HI R2, RZ, R12, R2 ;  /* 0x0000000cff029219 */ /* 0x000fe40000011602 */
[----:B------:R-:W-:Y:S02]  /*52d0*/  @!P1 SEL R3, R44, R0, !P2 ;  /* 0x000000002c039207 */ /* 0x000fe40005000000 */
[----:B------:R-:W-:Y:S02]  /*52e0*/  @!P1 SEL R2, R43, R2, !P0 ;  /* 0x000000022b029207 */ /* 0x000fe40004000000 */
[----:B------:R-:W-:Y:S01]  /*52f0*/  @P4 SHF.R.U32.HI R95, RZ, 0x10, R17 ;  /* 0x00000010ff5f4819 */ /* 0x000fe20000011611 */
[----:B------:R-:W-:Y:S02]  /*5300*/  USHF.L.U32 UR42, UR42, 0x7, URZ ;  /* 0x000000072a2a7899 */ /* 0x000fe400080006ff */
[----:B------:R-:W-:Y:S02]  /*5310*/  @!P1 IMAD.IADD R0, R2, 0x1, -R3 ;  /* 0x0000000102009824 */ /* 0x000fe400078e0a03 */
[----:B------:R-:W-:Y:S01]  /*5320*/  @!P1 IMAD.IADD R2, R3, 0x1, -R2 ;  /* 0x0000000103029824 */ /* 0x000fe200078e0a02 */
[----:B------:R-:W-:Y:S01]  /*5330*/  USHF.L.U32 UR41, UR41, 0x6, URZ ;  /* 0x0000000629297899 */ /* 0x000fe200080006ff */
[----:B------:R-:W-:Y:S02]  /*5340*/  @!P1 IMAD R44, R0, R7, R44 ;  /* 0x00000007002c9224 */ /* 0x000fe400078e022c */
[----:B------:R-:W-:Y:S01]  /*5350*/  @!P1 IMAD R43, R2, R8, R43 ;  /* 0x00000008022b9224 */ /* 0x000fe200078e022b */
[----:B------:R-:W-:Y:S08]  /*5360*/  BRA.U !UP0, `(.L_x_82) ;  /* 0x00000001087c7547 */ /* 0x000ff0000b800000 */
[----:B------:R-:W1:Y:S01]  /*5370*/  LDCU.64 UR8, c[0x4][0x80] ;  /* 0x01001000ff0877ac */ /* 0x000e620008000a00 */
[----:B------:R-:W-:Y:S01]  /*5380*/  MOV R2, 0x0 ;  /* 0x0000000000027802 */ /* 0x000fe20000000f00 */
[----:B------:R-:W-:Y:S02]  /*5390*/  HFMA2 R12, -RZ, RZ, 0, 5.9604644775390625e-08 ;  /* 0x00000001ff0c7431 */ /* 0x000fe400000001ff */
[----:B------:R-:W-:Y:S01]  /*53a0*/  IMAD.MOV.U32 R8, RZ, RZ, 0x70 ;  /* 0x00000070ff087424 */ /* 0x000fe200078e00ff */
[----:B------:R2:W3:Y:S01]  /*53b0*/  LDC.64 R14, c[0x4][R2] ;  /* 0x01000000020e7b82 */ /* 0x0004e20000000a00 */
[----:B------:R-:W4:Y:S01]  /*53c0*/  LDCU.64 UR6, c[0x4][0x88] ;  /* 0x01001100ff0677ac */ /* 0x000f220008000a00 */
[----:B------:R-:W-:Y:S01]  /*53d0*/  IMAD.MOV.U32 R13, RZ, RZ, RZ ;  /* 0x000000ffff0d7224 */ /* 0x000fe200078e00ff */
[----:B------:R-:W2:Y:S01]  /*53e0*/  LDCU.64 UR4, c[0x4][0x8] ;  /* 0x01000100ff0477ac */ /* 0x000ea20008000a00 */
[----:B-1----:R-:W-:Y:S01]  /*53f0*/  MOV R5, UR9 ;  /* 0x0000000900057c02 */ /* 0x002fe20008000f00 */
[----:B------:R-:W-:Y:S01]  /*5400*/  IMAD.U32 R4, RZ, RZ, UR8 ;  /* 0x00000008ff047e24 */ /* 0x000fe2000f8e00ff */
[----:B----4-:R-:W-:Y:S01]  /*5410*/  MOV R7, UR7 ;  /* 0x0000000700077c02 */ /* 0x010fe20008000f00 */
[----:B------:R-:W-:Y:S01]  /*5420*/  IMAD.U32 R6, RZ, RZ, UR6 ;  /* 0x00000006ff067e24 */ /* 0x000fe2000f8e00ff */
[----:B--2---:R-:W-:Y:S01]  /*5430*/  MOV R11, UR5 ;  /* 0x00000005000b7c02 */ /* 0x004fe20008000f00 */
[----:B------:R-:W-:Y:S02]  /*5440*/  IMAD.U32 R10, RZ, RZ, UR4 ;  /* 0x00000004ff0a7e24 */ /* 0x000fe4000f8e00ff */
[----:B------:R-:W-:Y:S07]  /*5450*/  LEPC R20, `(.L_x_83) ;  /* 0x000000001014794e */ /* 0x000fee0000000000 */
[----:B---3-5:R-:W-:Y:S05]  /*5460*/  CALL.ABS.NOINC R14 ;  /* 0x000000000e007343 */ /* 0x028fea0003c00000 */
.L_x_83:
[----:B------:R-:W1:Y:S01]  /*5470*/  LDCU.64 UR8, c[0x4][0x80] ;  /* 0x01001000ff0877ac */ /* 0x000e620008000a00 */
[----:B------:R-:W2:Y:S01]  /*5480*/  LDC.64 R2, c[0x4][R2] ;  /* 0x0100000002027b82 */ /* 0x000ea20000000a00 */
[----:B------:R-:W-:Y:S02]  /*5490*/  HFMA2 R12, -RZ, RZ, 0, 5.9604644775390625e-08 ;  /* 0x00000001ff0c7431 */ /* 0x000fe400000001ff */
[----:B------:R-:W-:Y:S02]  /*54a0*/  IMAD.MOV.U32 R8, RZ, RZ, 0x70 ;  /* 0x00000070ff087424 */ /* 0x000fe400078e00ff */
[----:B------:R-:W-:Y:S01]  /*54b0*/  IMAD.MOV.U32 R13, RZ, RZ, RZ ;  /* 0x000000ffff0d7224 */ /* 0x000fe200078e00ff */
[----:B------:R-:W3:Y:S01]  /*54c0*/  LDCU.64 UR6, c[0x4][0x88] ;  /* 0x01001100ff0677ac */ /* 0x000ee20008000a00 */
[----:B------:R-:W4:Y:S01]  /*54d0*/  LDCU.64 UR4, c[0x4][0x8] ;  /* 0x01000100ff0477ac */ /* 0x000f220008000a00 */
[----:B-1----:R-:W-:Y:S02]  /*54e0*/  MOV R4, UR8 ;  /* 0x0000000800047c02 */ /* 0x002fe40008000f00 */
[----:B------:R-:W-:Y:S02]  /*54f0*/  MOV R5, UR9 ;  /* 0x0000000900057c02 */ /* 0x000fe40008000f00 */
[----:B---3--:R-:W-:Y:S01]  /*5500*/  MOV R7, UR7 ;  /* 0x0000000700077c02 */ /* 0x008fe20008000f00 */
[----:B------:R-:W-:Y:S01]  /*5510*/  IMAD.U32 R6, RZ, RZ, UR6 ;  /* 0x00000006ff067e24 */ /* 0x000fe2000f8e00ff */
[----:B----4-:R-:W-:Y:S01]  /*5520*/  MOV R11, UR5 ;  /* 0x00000005000b7c02 */ /* 0x010fe20008000f00 */
[----:B------:R-:W-:Y:S02]  /*5530*/  IMAD.U32 R10, RZ, RZ, UR4 ;  /* 0x00000004ff0a7e24 */ /* 0x000fe4000f8e00ff */
[----:B------:R-:W-:Y:S07]  /*5540*/  LEPC R20, `(.L_x_82) ;  /* 0x000000001014794e */ /* 0x000fee0000000000 */
[----:B--2---:R-:W-:Y:S05]  /*5550*/  CALL.ABS.NOINC R2 ;  /* 0x0000000002007343 */ /* 0x004fea0003c00000 */
.L_x_82:
[----:B------:R-:W-:Y:S01]  /*5560*/  ISETP.NE.U32.AND P4, PT, R82, RZ, PT ;  /* 0x000000ff5200720c */ /* 0x000fe20003f85070 */
[----:B------:R-:W-:Y:S01]  /*5570*/  UISETP.NE.AND UP2, UPT, UR53, URZ, UPT ;  /* 0x000000ff3500728c */ /* 0x000fe2000bf45270 */
[----:B------:R-:W-:Y:S01]  /*5580*/  ISETP.NE.U32.AND P2, PT, RZ, UR38, PT ;  /* 0x00000026ff007c0c */ /* 0x000fe2000bf45070 */
[----:B------:R-:W-:Y:S01]  /*5590*/  UISETP.NE.U32.AND UP1, UPT, UR44, URZ, UPT ;  /* 0x000000ff2c00728c */ /* 0x000fe2000bf25070 */
[----:B------:R-:W-:Y:S01]  /*55a0*/  ISETP.NE.AND.EX P4, PT, R83, RZ, PT, P4 ;  /* 0x000000ff5300720c */ /* 0x000fe20003f85340 */
[----:B------:R-:W-:Y:S01]  /*55b0*/  UPLOP3.LUT UP0, UPT, UPT, UPT, UPT, 0x40, 0x4 ;  /* 0x000000000004789c */ /* 0x000fe20003f0e870 */
[----:B------:R-:W-:Y:S01]  /*55c0*/  ISETP.NE.AND.EX P2, PT, RZ, UR39, PT, P2 ;  /* 0x00000027ff007c0c */ /* 0x000fe2000bf45320 */
[----:B------:R-:W-:Y:S01]  /*55d0*/  UISETP.NE.AND.EX UP1, UPT, UR45, URZ, UPT, UP1 ;  /* 0x000000ff2d00728c */ /* 0x000fe2000bf25310 */
[----:B------:R-:W-:Y:S04]  /*55e0*/  PLOP3.LUT P1, PT, PT, PT, UP2, 0x80, 0x8 ;  /* 0x000000000008781c */ /* 0x000fe80003f2f028 */
[----:B------:R-:W-:Y:S06]  /*55f0*/  @UP2 UPLOP3.LUT UP0, UPT, UPT, UPT, UP1, 0x80, 0x8 ;  /* 0x000000000008289c */ /* 0x000fec0003f0f010 */
[----:B------:R-:W-:Y:S01]  /*5600*/  PLOP3.LUT P0, PT, PT, PT, UP0, 0x80, 0x8 ;  /* 0x000000000008781c */ /* 0x000fe20003f0f008 */
[----:B------:R-:W-:Y:S01]  /*5610*/  @!UPT UIADD3 URZ, UPT, UPT, URZ, URZ, URZ ;  /* 0x000000fffffff290 */ /* 0x000fe2000fffe0ff */
[----:B------:R-:W-:Y:S11]  /*5620*/  BRA.U !UP1, `(.L_x_84) ;  /* 0x0000000109387547 */ /* 0x000ff6000b800000 */
[----:B------:R-:W-:Y:S01]  /*5630*/  UISETP.NE.U32.AND UP0, UPT, UR38, URZ, UPT ;  /* 0x000000ff2600728c */ /* 0x000fe2000bf05070 */
[----:B------:R-:W-:Y:S02]  /*5640*/  HFMA2 R0, -RZ, RZ, 0, 5.9604644775390625e-08 ;  /* 0x00000001ff007431 */ /* 0x000fe400000001ff */
[----:B------:R-:W-:Y:S01]  /*5650*/  IMAD.MOV.U32 R88, RZ, RZ, 0x1 ;  /* 0x00000001ff587424 */ /* 0x000fe200078e00ff */
[----:B------:R-:W-:Y:S06]  /*5660*/  UISETP.NE.AND.EX UP0, UPT, UR39, URZ, UPT, UP0 ;  /* 0x000000ff2700728c */ /* 0x000fec000bf05300 */
[----:B------:R-:W-:Y:S05]  /*5670*/  PLOP3.LUT P3, PT, PT, PT, UP0, 0x80, 0x8 ;  /* 0x000000000008781c */ /* 0x000fea0003f6f008 */
[----:B------:R-:W1:Y:S01]  /*5680*/  @UP0 LDCU.64 UR6, c[0x0][0x888] ;  /* 0x00011100ff0607ac */ /* 0x000e620008000a00 */
[----:B------:R-:W-:Y:S07]  /*5690*/  @UP0 UIMAD UR4, UR36, UR44, URZ ;  /* 0x0000002c240402a4 */ /* 0x000fee000f8e02ff */
[----:B------:R-:W-:Y:S01]  /*56a0*/  @!P3 PRMT R88, R0, 0x7610, R88 ;  /* 0x000076100058b816 */ /* 0x000fe20000000058 */
[----:B-1----:R-:W-:Y:S03]  /*56b0*/  @UP0 UIMAD.WIDE UR6, UR4, 0x4, UR6 ;  /* 0x00000004040608a5 */ /* 0x002fe6000f8e0206 */
[----:B------:R-:W1:Y:S03]  /*56c0*/  @!UP0 LDCU UR4, c[0x0][0x880] ;  /* 0x00011000ff0487ac */ /* 0x000e660008000800 */
[----:B------:R-:W-:Y:S01]  /*56d0*/  IMAD.U32 R2, RZ, RZ, UR6 ;  /* 0x00000006ff027e24 */ /* 0x000fe2000f8e00ff */
[----:B------:R-:W-:Y:S05]  /*56e0*/  MOV R3, UR7 ;  /* 0x0000000700037c02 */ /* 0x000fea0008000f00 */
[----:B-----5:R2:W5:Y:S02]  /*56f0*/  @P3 LDG.E R49, desc[UR46][R2.64] ;  /* 0x0000002e02313981 */ /* 0x020564000c1e1900 */
[----:B-12---:R-:W-:Y:S02]  /*5700*/  @!P3 IMAD.U32 R49, RZ, RZ, UR4 ;  /* 0x00000004ff31be24 */ /* 0x006fe4000f8e00ff */
.L_x_84:
[----:B------:R-:W-:Y:S05]  /*5710*/  @!P4 BRA `(.L_x_85) ;  /* 0x000000000020c947 */ /* 0x000fea0003800000 */
[----:B------:R-:W-:Y:S04]  /*5720*/  ISETP.NE.U32.AND P3, PT, R80, RZ, PT ;  /* 0x000000ff5000720c */ /* 0x000fe80003f65070 */
[----:B------:R-:W-:Y:S11]  /*5730*/  ISETP.NE.AND.EX P3, PT, R81, RZ, PT, P3 ;  /* 0x000000ff5100720c */ /* 0x000ff60003f65330 */
[----:B------:R-:W-:Y:S02]  /*5740*/  @!UPT UIADD3 URZ, UPT, UPT, URZ, URZ, URZ ;  /* 0x000000fffffff290 */ /* 0x000fe4000fffe0ff */
[----:B------:R-:W1:Y:S01]  /*5750*/  @P3 LDC.64 R2, c[0x0][0x8a8] ;  /* 0x00022a00ff023b82 */ /* 0x000e620000000a00 */
[----:B------:R-:W-:Y:S04]  /*5760*/  @P3 IMAD R0, R82, UR36, RZ ;  /* 0x0000002452003c24 */ /* 0x000fe8000f8e02ff */
[----:B-1----:R-:W-:Y:S05]  /*5770*/  @P3 IMAD.WIDE R2, R0, 0x4, R2 ;  /* 0x0000000400023825 */ /* 0x002fea00078e0202 */
[----:B-----5:R1:W5:Y:S02]  /*5780*/  @P3 LDG.E R47, desc[UR46][R2.64] ;  /* 0x0000002e022f3981 */ /* 0x020364000c1e1900 */
[----:B-1----:R-:W2:Y:S02]  /*5790*/  @!P3 LDC R47, c[0x0][0x8a0] ;  /* 0x00022800ff2fbb82 */ /* 0x002ea40000000800 */
.L_x_85:
[----:B-----5:R-:W-:Y:S01]  /*57a0*/  FSETP.NEU.AND P3, PT, R49, RZ, PT ;  /* 0x000000ff3100720b */ /* 0x020fe20003f6d000 */
[----:B------:R-:W-:Y:S01]  /*57b0*/  ULOP3.LUT UR4, UR51, 0x1, URZ, 0x3c, !UPT ;  /* 0x0000000133047892 */ /* 0x000fe2000f8e3cff */
[----:B------:R-:W-:Y:S01]  /*57c0*/  SEL R4, RZ, 0xffffffff, P2 ;  /* 0xffffffffff047807 */ /* 0x000fe20001000000 */
[----:B------:R-:W-:Y:S01]  /*57d0*/  IMAD.U32 R72, RZ, RZ, UR56 ;  /* 0x00000038ff487e24 */ /* 0x000fe2000f8e00ff */
[----:B------:R-:W-:Y:S01]  /*57e0*/  @P1 LOP3.LUT P2, RZ, R88, 0xff, RZ, 0xc0, !PT ;  /* 0x000000ff58ff1812 */ /* 0x000fe2000784c0ff */
[----:B------:R-:W-:Y:S01]  /*57f0*/  IMAD.SHL.U32 R106, R94, 0x10, RZ ;  /* 0x000000105e6a7824 */ /* 0x000fe200078e00ff */
[----:B------:R-:W-:Y:S01]  /*5800*/  @P1 SEL R0, RZ, 0xffffffff, P3 ;  /* 0xffffffffff001807 */ /* 0x000fe20001800000 */
[----:B------:R-:W-:Y:S01]  /*5810*/  IMAD.U32 R107, RZ, RZ, UR4 ;  /* 0x00000004ff6b7e24 */ /* 0x000fe2000f8e00ff */
[----:B------:R-:W-:Y:S01]  /*5820*/  LEA R73, R45, UR48, 0x3 ;  /* 0x000000302d497c11 */ /* 0x000fe2000f8e18ff */
[----:B------:R-:W-:Y:S01]  /*5830*/  IMAD.SHL.U32 R72, R72, 0x2000, RZ ;  /* 0x0000200048487824 */ /* 0x000fe200078e00ff */
[----:B------:R-:W-:Y:S01]  /*5840*/  @P0 SEL R0, R4, R0, !P2 ;  /* 0x0000000004000207 */ /* 0x000fe20005000000 */
[----:B------:R-:W-:Y:S01]  /*5850*/  IMAD.SHL.U32 R105, R93, 0x10, RZ ;  /* 0x000000105d697824 */ /* 0x000fe200078e00ff */
[----:B------:R-:W-:Y:S01]  /*5860*/  PLOP3.LUT P2, PT, PT, PT, UP1, 0x80, 0x8 ;  /* 0x000000000008781c */ /* 0x000fe20003f4f018 */
[----:B------:R-:W-:Y:S01]  /*5870*/  IMAD.IADD R67, R99, 0x1, R72 ;  /* 0x0000000163437824 */ /* 0x000fe200078e0248 */
[----:B------:R-:W-:Y:S01]  /*5880*/  @P1 LOP3.LUT R0, R0, 0x1, RZ, 0xc0, !PT ;  /* 0x0000000100001812 */ /* 0x000fe200078ec0ff */
[----:B------:R-:W-:Y:S01]  /*5890*/  BSSY B1, `(.L_x_86) ;  /* 0x0000039000017945 */ /* 0x000fe20003800000 */
[----:B------:R-:W-:Y:S01]  /*58a0*/  LOP3.LUT P4, R102, R88, 0xff, RZ, 0xc0, !PT ;  /* 0x000000ff58667812 */ /* 0x000fe2000788c0ff */
[----:B------:R-:W-:Y:S01]  /*58b0*/  IMAD.IADD R66, R67, 0x1, R106 ;  /* 0x0000000143427824 */ /* 0x000fe200078e026a */
[----:B------:R-:W-:Y:S01]  /*58c0*/  ISETP.NE.U32.OR P5, PT, R0, 0x1, !P1 ;  /* 0x000000010000780c */ /* 0x000fe20004fa5470 */
[----:B------:R-:W-:Y:S01]  /*58d0*/  IMAD.U32 R0, RZ, RZ, UR56 ;  /* 0x00000038ff007e24 */ /* 0x000fe2000f8e00ff */
[----:B------:R-:W-:Y:S01]  /*58e0*/  SEL R3, RZ, 0xffffffff, P3 ;  /* 0xffffffffff037807 */ /* 0x000fe20001800000 */
[----:B------:R-:W-:Y:S01]  /*58f0*/  IMAD.MOV.U32 R75, RZ, RZ, 0x1 ;  /* 0x00000001ff4b7424 */ /* 0x000fe200078e00ff */
[----:B------:R-:W-:Y:S01]  /*5900*/  P2R R104, PR, RZ, 0x20 ;  /* 0x00000020ff687803 */ /* 0x000fe20000000000 */
[----:B------:R-:W-:Y:S01]  /*5910*/  IMAD R48, R45, 0x40, R46 ;  /* 0x000000402d307824 */ /* 0x000fe200078e022e */
[----:B------:R-:W-:Y:S01]  /*5920*/  LEA R0, R0, UR48, 0x3 ;  /* 0x0000003000007c11 */ /* 0x000fe2000f8e18ff */
[----:B------:R-:W-:Y:S01]  /*5930*/  IMAD.U32 R74, RZ, RZ, UR56 ;  /* 0x00000038ff4a7e24 */ /* 0x000fe2000f8e00ff */
[----:B------:R-:W-:Y:S02]  /*5940*/  @P2 SEL R3, R4, R3, !P4 ;  /* 0x0000000304032207 */ /* 0x000fe40006000000 */
[----:B------:R-:W-:Y:S02]  /*5950*/  CS2R R78, SRZ ;  /* 0x00000000004e7805 */ /* 0x000fe4000001ff00 */
[----:B------:R-:W-:Y:S02]  /*5960*/  CS2R R76, SRZ ;  /* 0x00000000004c7805 */ /* 0x000fe4000001ff00 */
[----:B------:R-:W-:Y:S02]  /*5970*/  CS2R R70, SRZ ;  /* 0x0000000000467805 */ /* 0x000fe4000001ff00 */
[----:B------:R-:W-:Y:S02]  /*5980*/  LOP3.LUT R3, R3, 0x1, RZ, 0xc0, !PT ;  /* 0x0000000103037812 */ /* 0x000fe400078ec0ff */
[----:B------:R-:W-:Y:S02]  /*5990*/  CS2R R68, SRZ ;  /* 0x0000000000447805 */ /* 0x000fe4000001ff00 */
[----:B------:R-:W-:Y:S02]  /*59a0*/  @P5 SHF.L.U32 R2, R107, 0x1f, RZ ;  /* 0x0000001f6b025819 */ /* 0x000fe400000006ff */
[----:B------:R-:W-:Y:S02]  /*59b0*/  CS2R R62, SRZ ;  /* 0x00000000003e7805 */ /* 0x000fe4000001ff00 */
[----:B------:R-:W-:Y:S02]  /*59c0*/  ISETP.NE.U32.AND P2, PT, R3, 0x1, PT ;  /* 0x000000010300780c */ /* 0x000fe40003f45070 */
[----:B------:R-:W-:Y:S01]  /*59d0*/  CS2R R60, SRZ ;  /* 0x00000000003c7805 */ /* 0x000fe2000001ff00 */
[----:B------:R1:W3:Y:S01]  /*59e0*/  @P5 SYNCS.PHASECHK.TRANS64.TRYWAIT P1, [R0+URZ+0x40], R2 ;  /* 0x00004002000055a7 */ /* 0x0002e200080211ff */
[----:B------:R-:W-:Y:S02]  /*59f0*/  CS2R R58, SRZ ;  /* 0x00000000003a7805 */ /* 0x000fe4000001ff00 */
[----:B------:R-:W-:Y:S02]  /*5a00*/  P2R R108, PR, RZ, 0x4 ;  /* 0x00000004ff6c7803 */ /* 0x000fe40000000000 */
[----:B------:R-:W-:Y:S01]  /*5a10*/  CS2R R56, SRZ ;  /* 0x0000000000387805 */ /* 0x000fe2000001ff00 */
[----:B------:R-:W-:Y:S02]  /*5a20*/  IMAD.IADD R65, R67, 0x1, R105 ;  /* 0x0000000143417824 */ /* 0x000fe400078e0269 */
[----:B------:R-:W-:Y:S01]  /*5a30*/  IMAD.IADD R64, R98, 0x1, R66 ;  /* 0x0000000162407824 */ /* 0x000fe200078e0242 */
[----:B-1----:R-:W-:Y:S04]  /*5a40*/  SHF.L.U32 R2, R97, 0x1f, RZ ;  /* 0x0000001f61027819 */ /* 0x002fe800000006ff */
[----:B------:R1:W4:Y:S01]  /*5a50*/  SYNCS.PHASECHK.TRANS64.TRYWAIT P0, [R73+URZ+0xa0], R2 ;  /* 0x0000a002490075a7 */ /* 0x00032200080011ff */
[----:B---3--:R-:W-:Y:S01]  /*5a60*/  @P5 SEL R75, RZ, 0x1, !P1 ;  /* 0x00000001ff4b5807 */ /* 0x008fe20004800000 */
[----:B-1----:R-:W-:Y:S06]  /*5a70*/  @!P5 BRA `(.L_x_87) ;  /* 0x000000000068d947 */ /* 0x002fec0003800000 */
[----:B------:R-:W-:Y:S01]  /*5a80*/  ISETP.NE.AND P1, PT, R75, RZ, PT ;  /* 0x000000ff4b00720c */ /* 0x000fe20003f25270 */
[----:B------:R-:W-:Y:S01]  /*5a90*/  BSSY B0, `(.L_x_88) ;  /* 0x000000d000007945 */ /* 0x000fe20003800000 */
[----:B------:R-:W-:Y:S02]  /*5aa0*/  CS2R R58, SRZ ;  /* 0x00000000003a7805 */ /* 0x000fe4000001ff00 */
[----:B------:R-:W-:Y:S02]  /*5ab0*/  CS2R R56, SRZ ;  /* 0x0000000000387805 */ /* 0x000fe4000001ff00 */
[----:B------:R-:W-:Y:S02]  /*5ac0*/  CS2R R62, SRZ ;  /* 0x00000000003e7805 */ /* 0x000fe4000001ff00 */
[----:B------:R-:W-:Y:S02]  /*5ad0*/  CS2R R60, SRZ ;  /* 0x00000000003c7805 */ /* 0x000fe4000001ff00 */
[----:B------:R-:W-:Y:S02]  /*5ae0*/  CS2R R70, SRZ ;  /* 0x0000000000467805 */ /* 0x000fe4000001ff00 */
[----:B------:R-:W-:Y:S02]  /*5af0*/  CS2R R68, SRZ ;  /* 0x0000000000447805 */ /* 0x000fe4000001ff00 */
[----:B------:R-:W-:Y:S02]  /*5b00*/  CS2R R78, SRZ ;  /* 0x00000000004e7805 */ /* 0x000fe4000001ff00 */
[----:B------:R-:W-:Y:S01]  /*5b10*/  CS2R R76, SRZ ;  /* 0x00000000004c7805 */ /* 0x000fe2000001ff00 */
[----:B------:R-:W-:Y:S06]  /*5b20*/  @P1 BRA `(.L_x_89) ;  /* 0x00000000000c1947 */ /* 0x000fec0003800000 */
[----:B------:R-:W-:Y:S04]  /*5b30*/  SHF.L.U32 R3, R107, 0x1f, RZ ;  /* 0x0000001f6b037819 */ /* 0x000fe800000006ff */
[----:B------:R-:W1:Y:S02]  /*5b40*/  SYNCS.PHASECHK.TRANS64.TRYWAIT P1, [R0+URZ+0x40], R3 ;  /* 0x00004003000075a7 */ /* 0x000e6400080211ff */
[----:B-1----:R-:W-:Y:S05]  /*5b50*/  @!P1 BRA `(.L_x_90) ;  /* 0x0000002400489947 */ /* 0x002fea0003800000 */
.L_x_89:
[----:B------:R-:W-:Y:S05]  /*5b60*/  BSYNC B0 ;  /* 0x0000000000007941 */ /* 0x000fea0003800000 */
.L_x_88:
[----:B------:R-:W-:Y:S01]  /*5b70*/  ISETP.NE.AND P1, PT, R108, RZ, PT ;  /* 0x000000ff6c00720c */ /* 0x000fe20003f25270 */
[----:B------:R-:W-:Y:S04]  /*5b80*/  UIADD3 UR5, UPT, UPT, UR56, 0x1, URZ ;  /* 0x0000000138057890 */ /* 0x000fe8000fffe0ff */
[----:B------:R-:W-:Y:S04]  /*5b90*/  UISETP.NE.AND UP0, UPT, UR5, 0x3, UPT ;  /* 0x000000030500788c */ /* 0x000fe8000bf05270 */
[----:B------:R-:W-:Y:S02]  /*5ba0*/  USEL UR4, URZ, 0x1, UP0 ;  /* 0x00000001ff047887 */ /* 0x000fe40008000000 */
[----:B------:R-:W-:Y:S02]  /*5bb0*/  USEL UR5, UR5, URZ, UP0 ;  /* 0x000000ff05057287 */ /* 0x000fe40008000000 */
[----:B------:R3:W1:Y:S02]  /*5bc0*/  @P1 LDS.128 R56, [R67] ;  /* 0x0000000043381984 */ /* 0x0006640000000c00 */
[----:B------:R-:W-:Y:S02]  /*5bd0*/  LOP3.LUT R107, R107, UR4, RZ, 0x3c, !PT ;  /* 0x000000046b6b7c12 */ /* 0x000fe4000f8e3cff */
[----:B------:R3:W1:Y:S01]  /*5be0*/  @P1 LDS.128 R60, [R66+0x10] ;  /* 0x00001000423c1984 */ /* 0x0006620000000c00 */
[----:B------:R-:W-:Y:S03]  /*5bf0*/  IMAD.U32 R74, RZ, RZ, UR5 ;  /* 0x00000005ff4a7e24 */ /* 0x000fe6000f8e00ff */
[----:B------:R3:W1:Y:S04]  /*5c00*/  @P1 LDS.128 R68, [R65+0x20] ;  /* 0x0000200041441984 */ /* 0x0006680000000c00 */
[----:B------:R3:W1:Y:S02]  /*5c10*/  @P1 LDS.128 R76, [R64+0x10] ;  /* 0x00001000404c1984 */ /* 0x0006640000000c00 */
.L_x_87:
[----:B------:R-:W-:Y:S05]  /*5c20*/  BSYNC B1 ;  /* 0x0000000000017941 */ /* 0x000fea0003800000 */
.L_x_86:
[----:B-1----:R-:W-:Y:S04]  /*5c30*/  SHF.R.U32.HI R0, RZ, 0x15, R48 ;  /* 0x00000015ff007819 */ /* 0x002fe80000011630 */
[----:B------:R-:W-:Y:S01]  /*5c40*/  LOP3.LUT P1, RZ, R0, 0x3, R92, 0x48, !PT ;  /* 0x0000000300ff7812 */ /* 0x000fe2000782485c */
[----:B------:R-:W-:Y:S01]  /*5c50*/  @!UPT UIADD3 URZ, UPT, UPT, URZ, URZ, URZ ;  /* 0x000000fffffff290 */ /* 0x000fe2000fffe0ff */
[----:B----4-:R-:W-:Y:S11]  /*5c60*/  @P0 BRA `(.L_x_91) ;  /* 0x0000000000080947 */ /* 0x010ff60003800000 */
[----:B------:R-:W1:Y:S02]  /*5c70*/  SYNCS.PHASECHK.TRANS64.TRYWAIT P0, [R73+URZ+0xa0], R2 ;  /* 0x0000a002490075a7 */ /* 0x000e6400080011ff */
[----:B-1----:R-:W-:Y:S05]  /*5c80*/  @!P0 BRA `(.L_x_92) ;  /* 0x0000002400108947 */ /* 0x002fea0003800000 */
.L_x_91:
[----:B------:R-:W-:Y:S05]  /*5c90*/  @!P1 BRA `(.L_x_93) ;  /* 0x0000000000409947 */ /* 0x000fea0003800000 */
[----:B------:R-:W4:Y:S01]  /*5ca0*/  LDCU.64 UR8, c[0x4][0x70] ;  /* 0x01000e00ff0877ac */ /* 0x000f220008000a00 */
[----:B------:R-:W-:Y:S01]  /*5cb0*/  MOV R3, 0x0 ;  /* 0x0000000000037802 */ /* 0x000fe20000000f00 */
[----:B------:R-:W-:Y:S02]  /*5cc0*/  HFMA2 R12, -RZ, RZ, 0, 5.9604644775390625e-08 ;  /* 0x00000001ff0c7431 */ /* 0x000fe400000001ff */
[----:B------:R-:W-:Y:S02]  /*5cd0*/  IMAD.MOV.U32 R8, RZ, RZ, 0x192 ;  /* 0x00000192ff087424 */ /* 0x000fe400078e00ff */
[----:B------:R-:W-:Y:S01]  /*5ce0*/  IMAD.MOV.U32 R13, RZ, RZ, RZ ;  /* 0x000000ffff0d7224 */ /* 0x000fe200078e00ff */
[----:B------:R-:W5:Y:S01]  /*5cf0*/  LDCU.64 UR6, c[0x4][0x78] ;  /* 0x01000f00ff0677ac */ /* 0x000f620008000a00 */
[----:B-1----:R-:W1:Y:S01]  /*5d00*/  LDC.64 R2, c[0x4][R3] ;  /* 0x0100000003027b82 */ /* 0x002e620000000a00 */
[----:B------:R-:W2:Y:S01]  /*5d10*/  LDCU.64 UR4, c[0x4][0x10] ;  /* 0x01000200ff0477ac */ /* 0x000ea20008000a00 */
[----:B----4-:R-:W-:Y:S01]  /*5d20*/  MOV R5, UR9 ;  /* 0x0000000900057c02 */ /* 0x010fe20008000f00 */
[----:B------:R-:W-:Y:S01]  /*5d30*/  IMAD.U32 R4, RZ, RZ, UR8 ;  /* 0x00000008ff047e24 */ /* 0x000fe2000f8e00ff */
[----:B-----5:R-:W-:Y:S01]  /*5d40*/  MOV R7, UR7 ;  /* 0x0000000700077c02 */ /* 0x020fe20008000f00 */
[----:B------:R-:W-:Y:S01]  /*5d50*/  IMAD.U32 R6, RZ, RZ, UR6 ;  /* 0x00000006ff067e24 */ /* 0x000fe2000f8e00ff */
[----:B--2---:R-:W-:Y:S01]  /*5d60*/  MOV R11, UR5 ;  /* 0x00000005000b7c02 */ /* 0x004fe20008000f00 */
[----:B------:R-:W-:Y:S02]  /*5d70*/  IMAD.U32 R10, RZ, RZ, UR4 ;  /* 0x00000004ff0a7e24 */ /* 0x000fe4000f8e00ff */
[----:B------:R-:W-:Y:S07]  /*5d80*/  LEPC R20, `(.L_x_93) ;  /* 0x000000001014794e */ /* 0x000fee0000000000 */
[----:B-1-3--:R-:W-:Y:S05]  /*5d90*/  CALL.ABS.NOINC R2 ;  /* 0x0000000002007343 */ /* 0x00afea0003c00000 */
.L_x_93:
[----:B------:R-:W-:Y:S05]  /*5da0*/  WARPSYNC.ALL ;  /* 0x0000000000007948 */ /* 0x000fea0003800000 */
[----:B------:R-:W-:Y:S01]  /*5db0*/  R2UR UR4, R48 ;  /* 0x00000000300472ca */ /* 0x000fe200000e0000 */
[--C-:B------:R-:W-:Y:S01]  /*5dc0*/  HADD2.F32 R50, -RZ, R56.reuse.H0_H0 ;  /* 0x20000038ff327230 */ /* 0x100fe20000004100 */
[----:B------:R-:W-:Y:S01]  /*5dd0*/  ISETP.NE.AND P0, PT, R100, RZ, PT ;  /* 0x000000ff6400720c */ /* 0x000fe20003f05270 */
[----:B------:R-:W-:Y:S01]  /*5de0*/  HADD2.F32 R51, -RZ, R56.H1_H1 ;  /* 0x30000038ff337230 */ /* 0x000fe20000004100 */
[----:B------:R-:W-:Y:S01]  /*5df0*/  BSSY.RECONVERGENT B0, `(.L_x_94) ;  /* 0x0000083000007945 */ /* 0x000fe20003800200 */
[--C-:B------:R-:W-:Y:S08]  /*5e00*/  HADD2.F32 R52, -RZ, R57.reuse.H0_H0 ;  /* 0x20000039ff347230 */ /* 0x100ff00000004100 */
[----:B------:R-:W2:Y:S02]  /*5e10*/  LDTM.x32 R4, tmem[UR4] ;  /* 0x00000004000479ee */ /* 0x000ea400082c0000 */
[C---:B--2---:R-:W-:Y:S01]  /*5e20*/  FMUL R0, R47.reuse, R4 ;  /* 0x000000042f007220 */ /* 0x044fe20000400000 */
[C---:B-1----:R-:W-:Y:S01]  /*5e30*/  FMUL R2, R47.reuse, R5 ;  /* 0x000000052f027220 */ /* 0x042fe20000400000 */
[C---:B------:R-:W-:Y:S01]  /*5e40*/  FMUL R4, R47.reuse, R8 ;  /* 0x000000082f047220 */ /* 0x040fe20000400000 */
[----:B------:R-:W-:Y:S01]  /*5e50*/  FMUL R3, R47, R6 ;  /* 0x000000062f037220 */ /* 0x000fe20000400000 */
[C---:B------:R-:W-:Y:S01]  /*5e60*/  FFMA R0, R49.reuse, R50, R0 ;  /* 0x0000003231007223 */ /* 0x040fe20000000000 */
[----:B------:R-:W-:Y:S01]  /*5e70*/  FFMA R2, R49, R51, R2 ;  /* 0x0000003331027223 */ /* 0x000fe20000000002 */
[C---:B------:R-:W-:Y:S01]  /*5e80*/  FMUL R5, R47.reuse, R9 ;  /* 0x000000092f057220 */ /* 0x040fe20000400000 */
        /* <DEDUP_REMOVED lines=16> */
[----:B------:R-:W-:Y:S02]  /*5f90*/  HADD2.F32 R32, -RZ, R57.H1_H1 ;  /* 0x30000039ff207230 */ /* 0x000fe40000004100 */
[C---:B------:R-:W-:Y:S01]  /*5fa0*/  FMUL R26, R47.reuse, R30 ;  /* 0x0000001e2f1a7220 */ /* 0x040fe20000400000 */
[----:B------:R-:W-:Y:S01]  /*5fb0*/  FMUL R29, R47, R33 ;  /* 0x000000212f1d7220 */ /* 0x000fe20000400000 */
[--C-:B------:R-:W-:Y:S02]  /*5fc0*/  HADD2.F32 R33, -RZ, R58.reuse.H0_H0 ;  /* 0x2000003aff217230 */ /* 0x100fe40000004100 */
[----:B------:R-:W-:Y:S01]  /*5fd0*/  FFMA R3, R49, R52, R3 ;  /* 0x0000003431037223 */ /* 0x000fe20000000003 */
[C---:B------:R-:W-:Y:S01]  /*5fe0*/  FMUL R7, R47.reuse, R7 ;  /* 0x000000072f077220 */ /* 0x040fe20000400000 */
[----:B------:R-:W-:Y:S01]  /*5ff0*/  FMUL R30, R47, R34 ;  /* 0x000000222f1e7220 */ /* 0x000fe20000400000 */
[----:B------:R-:W-:Y:S01]  /*6000*/  HADD2.F32 R34, -RZ, R58.H1_H1 ;  /* 0x3000003aff227230 */ /* 0x000fe20000004100 */
[----:B------:R-:W-:Y:S01]  /*6010*/  F2FP.F16.F32.PACK_AB R52, R2, R0 ;  /* 0x000000000234723e */ /* 0x000fe200000000ff */
[--C-:B------:R-:W-:Y:S02]  /*6020*/  HADD2.F32 R0, -RZ, R59.reuse.H0_H0 ;  /* 0x2000003bff007230 */ /* 0x100fe40000004100 */
[C---:B------:R-:W-:Y:S01]  /*6030*/  FFMA R7, R49.reuse, R32, R7 ;  /* 0x0000002031077223 */ /* 0x040fe20000000007 */
[----:B------:R-:W-:Y:S02]  /*6040*/  HADD2.F32 R2, -RZ, R59.H1_H1 ;  /* 0x3000003bff027230 */ /* 0x000fe40000004100 */
[C---:B------:R-:W-:Y:S01]  /*6050*/  FFMA R4, R49.reuse, R33, R4 ;  /* 0x0000002131047223 */ /* 0x040fe20000000004 */
[C---:B------:R-:W-:Y:S01]  /*6060*/  FFMA R5, R49.reuse, R34, R5 ;  /* 0x0000002231057223 */ /* 0x040fe20000000005 */
[----:B------:R-:W-:Y:S01]  /*6070*/  FFMA R6, R49, R0, R6 ;  /* 0x0000000031067223 */ /* 0x000fe20000000006 */
[--C-:B------:R-:W-:Y:S02]  /*6080*/  HADD2.F32 R0, -RZ, R60.reuse.H0_H0 ;  /* 0x2000003cff007230 */ /* 0x100fe40000004100 */
[----:B------:R-:W-:Y:S01]  /*6090*/  FMUL R11, R47, R11 ;  /* 0x0000000b2f0b7220 */ /* 0x000fe20000400000 */
[----:B------:R-:W-:Y:S01]  /*60a0*/  F2FP.F16.F32.PACK_AB R53, R7, R3 ;  /* 0x000000030735723e */ /* 0x000fe200000000ff */
[--C-:B------:R-:W-:Y:S02]  /*60b0*/  HADD2.F32 R3, -RZ, R61.reuse.H0_H0 ;  /* 0x2000003dff037230 */ /* 0x100fe40000004100 */
[----:B------:R-:W-:Y:S01]  /*60c0*/  FMUL R15, R47, R15 ;  /* 0x0000000f2f0f7220 */ /* 0x000fe20000400000 */
[C---:B------:R-:W-:Y:S01]  /*60d0*/  FFMA R11, R49.reuse, R2, R11 ;  /* 0x00000002310b7223 */ /* 0x040fe2000000000b */
[----:B------:R-:W-:Y:S02]  /*60e0*/  HADD2.F32 R2, -RZ, R60.H1_H1 ;  /* 0x3000003cff027230 */ /* 0x000fe40000004100 */
[----:B------:R-:W-:Y:S01]  /*60f0*/  FFMA R8, R49, R0, R8 ;  /* 0x0000000031087223 */ /* 0x000fe20000000008 */
[----:B------:R-:W-:Y:S02]  /*6100*/  HADD2.F32 R0, -RZ, R61.H1_H1 ;  /* 0x3000003dff007230 */ /* 0x000fe40000004100 */
[C---:B------:R-:W-:Y:S01]  /*6110*/  FMUL R19, R47.reuse, R19 ;  /* 0x000000132f137220 */ /* 0x040fe20000400000 */
[----:B------:R-:W-:Y:S01]  /*6120*/  FMUL R23, R47, R23 ;  /* 0x000000172f177220 */ /* 0x000fe20000400000 */
[C---:B------:R-:W-:Y:S01]  /*6130*/  FFMA R9, R49.reuse, R2, R9 ;  /* 0x0000000231097223 */ /* 0x040fe20000000009 */
[C---:B------:R-:W-:Y:S01]  /*6140*/  FFMA R10, R49.reuse, R3, R10 ;  /* 0x00000003310a7223 */ /* 0x040fe2000000000a */
[----:B------:R-:W-:Y:S01]  /*6150*/  FFMA R15, R49, R0, R15 ;  /* 0x00000000310f7223 */ /* 0x000fe2000000000f */
[--C-:B------:R-:W-:Y:S02]  /*6160*/  HADD2.F32 R2, -RZ, R62.reuse.H0_H0 ;  /* 0x2000003eff027230 */ /* 0x100fe40000004100 */
[----:B------:R-:W-:Y:S01]  /*6170*/  FMUL R27, R47, R27 ;  /* 0x0000001b2f1b7220 */ /* 0x000fe20000400000 */
[----:B------:R-:W-:Y:S01]  /*6180*/  HADD2.F32 R0, -RZ, R62.H1_H1 ;  /* 0x3000003eff007230 */ /* 0x000fe20000004100 */
[----:B------:R-:W-:Y:S01]  /*6190*/  F2FP.F16.F32.PACK_AB R54, R5, R4 ;  /* 0x000000040536723e */ /* 0x000fe200000000ff */
[--C-:B------:R-:W-:Y:S02]  /*61a0*/  HADD2.F32 R3, -RZ, R63.reuse.H0_H0 ;  /* 0x2000003fff037230 */ /* 0x100fe40000004100 */
[C---:B------:R-:W-:Y:S01]  /*61b0*/  FFMA R12, R49.reuse, R2, R12 ;  /* 0x00000002310c7223 */ /* 0x040fe2000000000c */
[--C-:B------:R-:W-:Y:S02]  /*61c0*/  HADD2.F32 R2, -RZ, R68.reuse.H0_H0 ;  /* 0x20000044ff027230 */ /* 0x100fe40000004100 */
[C---:B------:R-:W-:Y:S01]  /*61d0*/  FFMA R13, R49.reuse, R0, R13 ;  /* 0x00000000310d7223 */ /* 0x040fe2000000000d */
[----:B------:R-:W-:Y:S02]  /*61e0*/  HADD2.F32 R0, -RZ, R63.H1_H1 ;  /* 0x3000003fff007230 */ /* 0x000fe40000004100 */
[----:B------:R-:W-:Y:S01]  /*61f0*/  FFMA R14, R49, R3, R14 ;  /* 0x00000003310e7223 */ /* 0x000fe2000000000e */
[----:B------:R-:W-:Y:S01]  /*6200*/  HADD2.F32 R3, -RZ, R68.H1_H1 ;  /* 0x30000044ff037230 */ /* 0x000fe20000004100 */
[----:B------:R-:W-:Y:S01]  /*6210*/  F2FP.F16.F32.PACK_AB R55, R11, R6 ;  /* 0x000000060b37723e */ /* 0x000fe200000000ff */
[----:B------:R-:W-:Y:S01]  /*6220*/  FMUL R31, R47, R31 ;  /* 0x0000001f2f1f7220 */ /* 0x000fe20000400000 */
[C---:B------:R-:W-:Y:S01]  /*6230*/  FFMA R19, R49.reuse, R0, R19 ;  /* 0x0000000031137223 */ /* 0x040fe20000000013 */
[--C-:B------:R-:W-:Y:S02]  /*6240*/  HADD2.F32 R0, -RZ, R69.reuse.H0_H0 ;  /* 0x20000045ff007230 */ /* 0x100fe40000004100 */
[C---:B------:R-:W-:Y:S01]  /*6250*/  FFMA R16, R49.reuse, R2, R16 ;  /* 0x0000000231107223 */ /* 0x040fe20000000010 */
[----:B------:R1:W-:Y:S01]  /*6260*/  STS.128 [R67], R52 ;  /* 0x0000003443007388 */ /* 0x0003e20000000c00 */
[C---:B------:R-:W-:Y:S01]  /*6270*/  FFMA R17, R49.reuse, R3, R17 ;  /* 0x0000000331117223 */ /* 0x040fe20000000011 */
[----:B------:R-:W-:Y:S02]  /*6280*/  HADD2.F32 R2, -RZ, R69.H1_H1 ;  /* 0x30000045ff027230 */ /* 0x000fe40000004100 */
[----:B------:R-:W-:Y:S01]  /*6290*/  FFMA R18, R49, R0, R18 ;  /* 0x0000000031127223 */ /* 0x000fe20000000012 */
[--C-:B------:R-:W-:Y:S01]  /*62a0*/  HADD2.F32 R0, -RZ, R70.reuse.H0_H0 ;  /* 0x20000046ff007230 */ /* 0x100fe20000004100 */
[----:B------:R-:W-:Y:S01]  /*62b0*/  F2FP.F16.F32.PACK_AB R8, R9, R8 ;  /* 0x000000080908723e */ /* 0x000fe200000000ff */
[--C-:B------:R-:W-:Y:S02]  /*62c0*/  HADD2.F32 R3, -RZ, R71.reuse.H0_H0 ;  /* 0x20000047ff037230 */ /* 0x100fe40000004100 */
[C---:B------:R-:W-:Y:S01]  /*62d0*/  FFMA R23, R49.reuse, R2, R23 ;  /* 0x0000000231177223 */ /* 0x040fe20000000017 */
[----:B------:R-:W-:Y:S02]  /*62e0*/  HADD2.F32 R2, -RZ, R70.H1_H1 ;  /* 0x30000046ff027230 */ /* 0x000fe40000004100 */
[----:B------:R-:W-:Y:S01]  /*62f0*/  FFMA R20, R49, R0, R20 ;  /* 0x0000000031147223 */ /* 0x000fe20000000014 */
[----:B------:R-:W-:Y:S01]  /*6300*/  HADD2.F32 R0, -RZ, R71.H1_H1 ;  /* 0x30000047ff007230 */ /* 0x000fe20000004100 */
[----:B------:R-:W-:Y:S01]  /*6310*/  F2FP.F16.F32.PACK_AB R9, R15, R10 ;  /* 0x0000000a0f09723e */ /* 0x000fe200000000ff */
[----:B------:R-:W-:Y:S02]  /*6320*/  HADD2.F32 R4, -RZ, R79.H0_H0 ;  /* 0x2000004fff047230 */ /* 0x000fe40000004100 */
[C---:B------:R-:W-:Y:S01]  /*6330*/  FFMA R21, R49.reuse, R2, R21 ;  /* 0x0000000231157223 */ /* 0x040fe20000000015 */
[C---:B------:R-:W-:Y:S01]  /*6340*/  FFMA R22, R49.reuse, R3, R22 ;  /* 0x0000000331167223 */ /* 0x040fe20000000016 */
[----:B------:R-:W-:Y:S01]  /*6350*/  FFMA R27, R49, R0, R27 ;  /* 0x00000000311b7223 */ /* 0x000fe2000000001b */
[--C-:B------:R-:W-:Y:S01]  /*6360*/  HADD2.F32 R2, -RZ, R76.reuse.H0_H0 ;  /* 0x2000004cff027230 */ /* 0x100fe20000004100 */
[----:B------:R-:W-:Y:S01]  /*6370*/  F2FP.F16.F32.PACK_AB R10, R13, R12 ;  /* 0x0000000c0d0a723e */ /* 0x000fe200000000ff */
[----:B------:R-:W-:Y:S01]  /*6380*/  HADD2.F32 R0, -RZ, R76.H1_H1 ;  /* 0x3000004cff007230 */ /* 0x000fe20000004100 */
[----:B------:R-:W-:Y:S01]  /*6390*/  F2FP.F16.F32.PACK_AB R11, R19, R14 ;  /* 0x0000000e130b723e */ /* 0x000fe200000000ff */
[--C-:B------:R-:W-:Y:S02]  /*63a0*/  HADD2.F32 R3, -RZ, R77.reuse.H0_H0 ;  /* 0x2000004dff037230 */ /* 0x100fe40000004100 */
[C---:B------:R-:W-:Y:S01]  /*63b0*/  FFMA R24, R49.reuse, R2, R24 ;  /* 0x0000000231187223 */ /* 0x040fe20000000018 */
[--C-:B------:R-:W-:Y:S02]  /*63c0*/  HADD2.F32 R2, -RZ, R78.reuse.H0_H0 ;  /* 0x2000004eff027230 */ /* 0x100fe40000004100 */
[C---:B------:R-:W-:Y:S01]  /*63d0*/  FFMA R25, R49.reuse, R0, R25 ;  /* 0x0000000031197223 */ /* 0x040fe20000000019 */
[----:B------:R1:W-:Y:S01]  /*63e0*/  STS.128 [R66+0x10], R8 ;  /* 0x0000100842007388 */ /* 0x0003e20000000c00 */
[----:B------:R-:W-:Y:S02]  /*63f0*/  HADD2.F32 R0, -RZ, R77.H1_H1 ;  /* 0x3000004dff007230 */ /* 0x000fe40000004100 */
[----:B------:R-:W-:Y:S01]  /*6400*/  FFMA R26, R49, R3, R26 ;  /* 0x00000003311a7223 */ /* 0x000fe2000000001a */
[----:B------:R-:W-:Y:S01]  /*6410*/  HADD2.F32 R3, -RZ, R78.H1_H1 ;  /* 0x3000004eff037230 */ /* 0x000fe20000004100 */
[----:B------:R-:W-:Y:S01]  /*6420*/  F2FP.F16.F32.PACK_AB R16, R17, R16 ;  /* 0x000000101110723e */ /* 0x000fe200000000ff */
[----:B------:R-:W-:Y:S01]  /*6430*/  HADD2.F32 R5, -RZ, R79.H1_H1 ;  /* 0x3000004fff057230 */ /* 0x000fe20000004100 */
[----:B------:R-:W-:Y:S01]  /*6440*/  F2FP.F16.F32.PACK_AB R17, R23, R18 ;  /* 0x000000121711723e */ /* 0x000fe200000000ff */
[----:B------:R-:W-:Y:S01]  /*6450*/  FFMA R31, R49, R0, R31 ;  /* 0x00000000311f7223 */ /* 0x000fe2000000001f */
[----:B------:R-:W-:Y:S01]  /*6460*/  FMUL R35, R47, R35 ;  /* 0x000000232f237220 */ /* 0x000fe20000400000 */
[----:B------:R-:W-:Y:S01]  /*6470*/  F2FP.F16.F32.PACK_AB R18, R21, R20 ;  /* 0x000000141512723e */ /* 0x000fe200000000ff */
[----:B------:R-:W-:Y:S01]  /*6480*/  FFMA R28, R49, R2, R28 ;  /* 0x00000002311c7223 */ /* 0x000fe2000000001c */
[----:B------:R-:W-:Y:S01]  /*6490*/  F2FP.F16.F32.PACK_AB R19, R27, R22 ;  /* 0x000000161b13723e */ /* 0x000fe200000000ff */
[C---:B------:R-:W-:Y:S01]  /*64a0*/  FFMA R29, R49.reuse, R3, R29 ;  /* 0x00000003311d7223 */ /* 0x040fe2000000001d */
[C---:B------:R-:W-:Y:S01]  /*64b0*/  FFMA R30, R49.reuse, R4, R30 ;  /* 0x00000004311e7223 */ /* 0x040fe2000000001e */
[----:B------:R-:W-:Y:S01]  /*64c0*/  FFMA R35, R49, R5, R35 ;  /* 0x0000000531237223 */ /* 0x000fe20000000023 */
[----:B------:R-:W-:Y:S01]  /*64d0*/  F2FP.F16.F32.PACK_AB R24, R25, R24 ;  /* 0x000000181918723e */ /* 0x000fe200000000ff */
[----:B------:R1:W-:Y:S01]  /*64e0*/  STS.128 [R65+0x20], R16 ;  /* 0x0000201041007388 */ /* 0x0003e20000000c00 */
[----:B------:R-:W-:Y:S02]  /*64f0*/  F2FP.F16.F32.PACK_AB R25, R31, R26 ;  /* 0x0000001a1f19723e */ /* 0x000fe400000000ff */
[----:B------:R-:W-:Y:S02]  /*6500*/  F2FP.F16.F32.PACK_AB R26, R29, R28 ;  /* 0x0000001c1d1a723e */ /* 0x000fe400000000ff */
[----:B------:R-:W-:Y:S05]  /*6510*/  F2FP.F16.F32.PACK_AB R27, R35, R30 ;  /* 0x0000001e231b723e */ /* 0x000fea00000000ff */
[----:B------:R1:W-:Y:S01]  /*6520*/  STS.128 [R64+0x10], R24 ;  /* 0x0000101840007388 */ /* 0x0003e20000000c00 */
[----:B------:R-:W-:Y:S01]  /*6530*/  @!PT LDS RZ, [RZ] ;  /* 0x00000000fffff984 */ /* 0x000fe20000000800 */
[----:B------:R-:W-:Y:S01]  /*6540*/  @!PT LDS RZ, [RZ] ;  /* 0x00000000fffff984 */ /* 0x000fe20000000800 */
[----:B------:R-:W-:Y:S01]  /*6550*/  @!PT LDS RZ, [RZ] ;  /* 0x00000000fffff984 */ /* 0x000fe20000000800 */
[----:B------:R-:W-:Y:S01]  /*6560*/  @!PT LDS RZ, [RZ] ;  /* 0x00000000fffff984 */ /* 0x000fe20000000800 */
[----:B------:R2:W-:Y:S07]  /*6570*/  MEMBAR.ALL.CTA ;  /* 0x0000000000007992 */ /* 0x0005ee0000008000 */
[----:B--2---:R-:W2:Y:S02]  /*6580*/  FENCE.VIEW.ASYNC.S ;  /* 0x00000000000073c6 */ /* 0x004ea40000000000 */
[----:B--2---:R-:W-:Y:S06]  /*6590*/  BAR.SYNC.DEFER_BLOCKING 0x1, 0x80 ;  /* 0x0042000000007b1d */ /* 0x004fec0000010000 */
[----:B------:R-:W-:Y:S05]  /*65a0*/  @P0 BRA `(.L_x_95) ;  /* 0x00000000001c0947 */ /* 0x000fea0003800000 */
[----:B------:R-:W-:Y:S01]  /*65b0*/  R2UR UR4, R72 ;  /* 0x00000000480472ca */ /* 0x000fe200000e0000 */
[----:B------:R-:W-:Y:S01]  /*65c0*/  UIADD3 UR6, UP0, UPT, UR54, 0x680, URZ ;  /* 0x0000068036067890 */ /* 0x000fe2000ff1e0ff */
[----:B------:R-:W-:Y:S03]  /*65d0*/  UMOV UR43, UR36 ;  /* 0x00000024002b7c82 */ /* 0x000fe60008000000 */
[----:B------:R-:W-:Y:S08]  /*65e0*/  UIADD3.X UR7, UPT, UPT, URZ, UR55, URZ, UP0, !UPT ;  /* 0x00000037ff077290 */ /* 0x000ff000087fe4ff */
[----:B------:R-:W-:Y:S09]  /*65f0*/  UIADD3 UR40, UPT, UPT, UR48, 0x200, UR4 ;  /* 0x0000020030287890 */ /* 0x000ff2000fffe004 */
[----:B------:R2:W-:Y:S02]  /*6600*/  UTMASTG.3D [UR40], [UR6] ;  /* 0x00000028060073b5 */ /* 0x0005e40008010000 */
[----:B--2---:R0:W-:Y:S02]  /*6610*/  UTMACMDFLUSH ;  /* 0x00000000000079b7 */ /* 0x0041e40000000000 */
.L_x_95:
[----:B------:R-:W-:Y:S05]  /*6620*/  BSYNC.RECONVERGENT B0 ;  /* 0x0000000000007941 */ /* 0x000fea0003800200 */
.L_x_94:
[----:B------:R-:W-:Y:S01]  /*6630*/  UIADD3 UR40, UPT, UPT, UR56, 0x1, URZ ;  /* 0x0000000138287890 */ /* 0x000fe2000fffe0ff */
[----:B------:R-:W-:Y:S03]  /*6640*/  BSSY.RECONVERGENT B0, `(.L_x_96) ;  /* 0x0000005000007945 */ /* 0x000fe60003800200 */
[----:B------:R-:W-:Y:S04]  /*6650*/  UISETP.NE.AND UP0, UPT, UR40, 0x3, UPT ;  /* 0x000000032800788c */ /* 0x000fe8000bf05270 */
[----:B------:R-:W-:Y:S01]  /*6660*/  USEL UR43, UR40, URZ, UP0 ;  /* 0x000000ff282b7287 */ /* 0x000fe20008000000 */
[----:B------:R-:W-:Y:S11]  /*6670*/  @P0 BRA `(.L_x_97) ;  /* 0x0000000000040947 */ /* 0x000ff60003800000 */
[----:B------:R-:W-:Y:S04]  /*6680*/  DEPBAR.LE SB0, 0x1 ;  /* 0x000080400000791a */ /* 0x000fe80000000000 */
.L_x_97:
[----:B------:R-:W-:Y:S05]  /*6690*/  BSYNC.RECONVERGENT B0 ;  /* 0x0000000000007941 */ /* 0x000fea0003800200 */
.L_x_96:
[----:B------:R-:W-:Y:S01]  /*66a0*/  BAR.SYNC.DEFER_BLOCKING 0x1, 0x80 ;  /* 0x0042000000007b1d */ /* 0x000fe20000010000 */
[----:B------:R-:W-:Y:S01]  /*66b0*/  ISETP.NE.AND P1, PT, R104, RZ, PT ;  /* 0x000000ff6800720c */ /* 0x000fe20003f25270 */
[----:B------:R-:W-:Y:S01]  /*66c0*/  UISETP.NE.AND UP0, UPT, UR50, URZ, UPT ;  /* 0x000000ff3200728c */ /* 0x000fe2000bf05270 */
[----:B------:R-:W-:Y:S11]  /*66d0*/  LEA R2, R74, UR48, 0x3 ;  /* 0x000000304a027c11 */ /* 0x000ff6000f8e18ff */
[----:B------:R-:W-:Y:S01]  /*66e0*/  @P1 SHF.L.U32 R3, R107, 0x1f, RZ ;  /* 0x0000001f6b031819 */ /* 0x000fe200000006ff */
[----:B------:R-:W-:Y:S06]  /*66f0*/  BRA.U !UP0, `(.L_x_98) ;  /* 0x0000000108247547 */ /* 0x000fec000b800000 */
[----:B------:R-:W-:Y:S01]  /*6700*/  IMAD.U32 R4, RZ, RZ, UR49 ;  /* 0x00000031ff047e24 */ /* 0x000fe2000f8e00ff */
[----:B------:R-:W-:Y:S01]  /*6710*/  MOV R0, UR37 ;  /* 0x0000002500007c02 */ /* 0x000fe20008000f00 */
[----:B------:R-:W-:Y:S03]  /*6720*/  UIADD3 UR49, UPT, UPT, UR49, 0x1, URZ ;  /* 0x0000000131317890 */ /* 0x000fe6000fffe0ff */
[----:B------:R-:W-:Y:S01]  /*6730*/  @P1 LEA R4, R4, UR48, 0x3 ;  /* 0x0000003004041c11 */ /* 0x000fe2000f8e18ff */
[----:B------:R-:W-:Y:S04]  /*6740*/  UISETP.NE.AND UP0, UPT, UR49, 0x3, UPT ;  /* 0x000000033100788c */ /* 0x000fe8000bf05270 */
[----:B------:R-:W-:Y:S01]  /*6750*/  @P1 VIADD R4, R4, 0x58 ;  /* 0x0000005804041836 */ /* 0x000fe20000000000 */
[----:B------:R-:W-:Y:S04]  /*6760*/  USEL UR49, UR49, URZ, UP0 ;  /* 0x000000ff31317287 */ /* 0x000fe80008000000 */
[----:B------:R-:W-:Y:S04]  /*6770*/  @P1 PRMT R0, R0, 0x654, R4 ;  /* 0x0000065400001816 */ /* 0x000fe80000000004 */
[----:B------:R2:W-:Y:S04]  /*6780*/  @P1 SYNCS.ARRIVE.TRANS64.RED.A1T0 RZ, [R0+URZ], RZ ;  /* 0x000000ff00ff19a7 */ /* 0x0005e800081004ff */
.L_x_98:
[----:B------:R-:W4:Y:S01]  /*6790*/  @P1 SYNCS.PHASECHK.TRANS64.TRYWAIT P0, [R2+URZ+0x40], R3 ;  /* 0x00004003020015a7 */ /* 0x000f2200080011ff */
[----:B------:R-:W-:Y:S01]  /*67a0*/  BSSY B1, `(.L_x_99) ;  /* 0x0000015000017945 */ /* 0x000fe20003800000 */
[----:B----4-:R-:W-:Y:S03]  /*67b0*/  @P1 SEL R75, RZ, 0x1, !P0 ;  /* 0x00000001ff4b1807 */ /* 0x010fe60004000000 */
[----:B------:R-:W-:Y:S05]  /*67c0*/  @!P1 BRA `(.L_x_100) ;  /* 0x0000000000489947 */ /* 0x000fea0003800000 */
[----:B------:R-:W-:Y:S01]  /*67d0*/  ISETP.NE.AND P1, PT, R108, RZ, PT ;  /* 0x000000ff6c00720c */ /* 0x000fe20003f25270 */
[----:B------:R-:W-:Y:S01]  /*67e0*/  BSSY B0, `(.L_x_101) ;  /* 0x000000a000007945 */ /* 0x000fe20003800000 */
[----:B------:R-:W-:Y:S11]  /*67f0*/  ISETP.NE.AND P0, PT, R75, RZ, PT ;  /* 0x000000ff4b00720c */ /* 0x000ff60003f05270 */
[----:B------:R-:W-:Y:S04]  /*6800*/  @P1 IMAD R74, R74, 0x2000, R99 ;  /* 0x000020004a4a1824 */ /* 0x000fe800078e0263 */
[----:B------:R-:W-:Y:S01]  /*6810*/  @P1 IMAD.IADD R4, R106, 0x1, R74 ;  /* 0x000000016a041824 */ /* 0x000fe200078e024a */
[----:B------:R-:W-:Y:S03]  /*6820*/  @P1 IADD3 R3, PT, PT, R105, R74, RZ ;  /* 0x0000004a69031210 */ /* 0x000fe60007ffe0ff */
[----:B--2---:R-:W-:Y:S01]  /*6830*/  @P1 IMAD.IADD R0, R98, 0x1, R4 ;  /* 0x0000000162001824 */ /* 0x004fe200078e0204 */
[----:B------:R-:W-:Y:S06]  /*6840*/  @P0 BRA `(.L_x_102) ;  /* 0x00000000000c0947 */ /* 0x000fec0003800000 */
[----:B------:R-:W-:Y:S04]  /*6850*/  SHF.L.U32 R107, R107, 0x1f, RZ ;  /* 0x0000001f6b6b7819 */ /* 0x000fe800000006ff */
[----:B------:R-:W2:Y:S02]  /*6860*/  SYNCS.PHASECHK.TRANS64.TRYWAIT P0, [R2+URZ+0x40], R107 ;  /* 0x0000406b020075a7 */ /* 0x000ea400080011ff */
[----:B--2---:R-:W-:Y:S05]  /*6870*/  @!P0 BRA `(.L_x_103) ;  /* 0x0000001800288947 */ /* 0x004fea0003800000 */
.L_x_102:
[----:B------:R-:W-:Y:S05]  /*6880*/  BSYNC B0 ;  /* 0x0000000000007941 */ /* 0x000fea0003800000 */
.L_x_101:
[----:B------:R-:W-:Y:S11]  /*6890*/  ISETP.NE.AND P0, PT, R108, RZ, PT ;  /* 0x000000ff6c00720c */ /* 0x000ff60003f05270 */
[----:B------:R-:W-:Y:S02]  /*68a0*/  @!UPT UIADD3 URZ, UPT, UPT, URZ, URZ, URZ ;  /* 0x000000fffffff290 */ /* 0x000fe4000fffe0ff */
[----:B------:R4:W1:Y:S04]  /*68b0*/  @P0 LDS.128 R56, [R74] ;  /* 0x000000004a380984 */ /* 0x0008680000000c00 */
[----:B------:R4:W1:Y:S04]  /*68c0*/  @P0 LDS.128 R68, [R3+0x20] ;  /* 0x0000200003440984 */ /* 0x0008680000000c00 */
[----:B------:R4:W1:Y:S04]  /*68d0*/  @P0 LDS.128 R60, [R4+0x10] ;  /* 0x00001000043c0984 */ /* 0x0008680000000c00 */
[----:B------:R4:W1:Y:S02]  /*68e0*/  @P0 LDS.128 R76, [R0+0x10] ;  /* 0x00001000004c0984 */ /* 0x0008640000000c00 */
.L_x_100:
[----:B------:R-:W-:Y:S05]  /*68f0*/  BSYNC B1 ;  /* 0x0000000000017941 */ /* 0x000fea0003800000 */
.L_x_99:
[----:B--2-4-:R-:W-:Y:S05]  /*6900*/  VIADD R0, R48, 0x20 ;  /* 0x0000002030007836 */ /* 0x014fea0000000000 */
[----:B------:R-:W-:Y:S04]  /*6910*/  SHF.R.U32.HI R0, RZ, 0x15, R0 ;  /* 0x00000015ff007819 */ /* 0x000fe80000011600 */
[----:B------:R-:W-:Y:S11]  /*6920*/  LOP3.LUT P0, RZ, R0, 0x3, R92, 0x48, !PT ;  /* 0x0000000300ff7812 */ /* 0x000ff6000780485c */
[----:B------:R-:W-:Y:S02]  /*6930*/  @!UPT UIADD3 URZ, UPT, UPT, URZ, URZ, URZ ;  /* 0x000000fffffff290 */ /* 0x000fe4000fffe0ff */
[----:B------:R-:W-:Y:S05]  /*6940*/  @!P0 BRA `(.L_x_104) ;  /* 0x0000000000408947 */ /* 0x000fea0003800000 */
[----:B------:R-:W2:Y:S01]  /*6950*/  LDCU.64 UR8, c[0x4][0x70] ;  /* 0x01000e00ff0877ac */ /* 0x000ea20008000a00 */
[----:B------:R-:W-:Y:S01]  /*6960*/  MOV R3, 0x0 ;  /* 0x0000000000037802 */ /* 0x000fe20000000f00 */
[----:B------:R-:W-:Y:S02]  /*6970*/  HFMA2 R12, -RZ, RZ, 0, 5.9604644775390625e-08 ;  /* 0x00000001ff0c7431 */ /* 0x000fe400000001ff */
[----:B-1----:R-:W-:Y:S02]  /*6980*/  IMAD.MOV.U32 R8, RZ, RZ, 0x192 ;  /* 0x00000192ff087424 */ /* 0x002fe400078e00ff */
[----:B------:R-:W-:Y:S01]  /*6990*/  IMAD.MOV.U32 R13, RZ, RZ, RZ ;  /* 0x000000ffff0d7224 */ /* 0x000fe200078e00ff */
[----:B------:R-:W1:Y:S01]  /*69a0*/  LDCU.64 UR6, c[0x4][0x78] ;  /* 0x01000f00ff0677ac */ /* 0x000e620008000a00 */
[----:B------:R-:W4:Y:S01]  /*69b0*/  LDC.64 R2, c[0x4][R3] ;  /* 0x0100000003027b82 */ /* 0x000f220000000a00 */
[----:B------:R-:W5:Y:S01]  /*69c0*/  LDCU.64 UR4, c[0x4][0x10] ;  /* 0x01000200ff0477ac */ /* 0x000f620008000a00 */
[----:B--2---:R-:W-:Y:S01]  /*69d0*/  MOV R5, UR9 ;  /* 0x0000000900057c02 */ /* 0x004fe20008000f00 */
[----:B------:R-:W-:Y:S01]  /*69e0*/  IMAD.U32 R4, RZ, RZ, UR8 ;  /* 0x00000008ff047e24 */ /* 0x000fe2000f8e00ff */
[----:B-1----:R-:W-:Y:S01]  /*69f0*/  MOV R7, UR7 ;  /* 0x0000000700077c02 */ /* 0x002fe20008000f00 */
[----:B------:R-:W-:Y:S01]  /*6a00*/  IMAD.U32 R6, RZ, RZ, UR6 ;  /* 0x00000006ff067e24 */ /* 0x000fe2000f8e00ff */
[----:B-----5:R-:W-:Y:S01]  /*6a10*/  MOV R11, UR5 ;  /* 0x00000005000b7c02 */ /* 0x020fe20008000f00 */
[----:B------:R-:W-:Y:S02]  /*6a20*/  IMAD.U32 R10, RZ, RZ, UR4 ;  /* 0x00000004ff0a7e24 */ /* 0x000fe4000f8e00ff */
[----:B------:R-:W-:Y:S07]  /*6a30*/  LEPC R20, `(.L_x_104) ;  /* 0x000000001014794e */ /* 0x000fee0000000000 */
[----:B---34-:R-:W-:Y:S05]  /*6a40*/  CALL.ABS.NOINC R2 ;  /* 0x0000000002007343 */ /* 0x018fea0003c00000 */
.L_x_104:
[----:B------:R-:W-:Y:S01]  /*6a50*/  ISETP.NE.AND P0, PT, R100, RZ, PT ;  /* 0x000000ff6400720c */ /* 0x000fe20003f05270 */
[----:B------:R-:W-:Y:S05]  /*6a60*/  WARPSYNC.ALL ;  /* 0x0000000000007948 */ /* 0x000fea0003800000 */
[----:B------:R-:W-:Y:S01]  /*6a70*/  R2UR UR4, R48 ;  /* 0x00000000300472ca */ /* 0x000fe200000e0000 */
[--C-:B-1----:R-:W-:Y:S01]  /*6a80*/  HADD2.F32 R0, -RZ, R56.reuse.H0_H0 ;  /* 0x20000038ff007230 */ /* 0x102fe20000004100 */
[----:B------:R-:W-:Y:S01]  /*6a90*/  R2UR UR5, R73 ;  /* 0x00000000490572ca */ /* 0x000fe200000e0000 */
[----:B------:R-:W-:Y:S01]  /*6aa0*/  HADD2.F32 R2, -RZ, R56.H1_H1 ;  /* 0x30000038ff027230 */ /* 0x000fe20000004100 */
[----:B------:R-:W-:Y:S01]  /*6ab0*/  USHF.L.U32 UR8, UR43, 0xd, URZ ;  /* 0x0000000d2b087899 */ /* 0x000fe200080006ff */
[--C-:B------:R-:W-:Y:S01]  /*6ac0*/  HADD2.F32 R3, -RZ, R57.reuse.H0_H0 ;  /* 0x20000039ff037230 */ /* 0x100fe20000004100 */
[----:B------:R-:W-:Y:S01]  /*6ad0*/  BSSY.RECONVERGENT B0, `(.L_x_105) ;  /* 0x000008b000007945 */ /* 0x000fe20003800200 */
[----:B------:R-:W-:Y:S02]  /*6ae0*/  HADD2.F32 R48, -RZ, R57.H1_H1 ;  /* 0x30000039ff307230 */ /* 0x000fe40000004100 */
[--C-:B------:R-:W-:Y:S02]  /*6af0*/  HADD2.F32 R50, -RZ, R58.reuse.H0_H0 ;  /* 0x2000003aff327230 */ /* 0x100fe40000004100 */
[----:B------:R-:W-:Y:S02]  /*6b00*/  HADD2.F32 R51, -RZ, R58.H1_H1 ;  /* 0x3000003aff337230 */ /* 0x000fe40000004100 */
[----:B------:R-:W1:Y:S01]  /*6b10*/  LDTM.x32 R4, tmem[UR4+0x20] ;  /* 0x00002004000479ee */ /* 0x000e6200082c0000 */
[----:B------:R-:W-:Y:S01]  /*6b20*/  NOP ;  /* 0x0000000000007918 */ /* 0x000fe20000000000 */
[----:B------:R-:W-:Y:S01]  /*6b30*/  UIADD3 UR5, UPT, UPT, UR5, 0xc0, URZ ;  /* 0x000000c005057890 */ /* 0x000fe2000fffe0ff */
[--C-:B------:R-:W-:Y:S02]  /*6b40*/  HADD2.F32 R52, -RZ, R59.reuse.H0_H0 ;  /* 0x2000003bff347230 */ /* 0x100fe40000004100 */
[----:B------:R-:W-:Y:S01]  /*6b50*/  HADD2.F32 R53, -RZ, R59.H1_H1 ;  /* 0x3000003bff357230 */ /* 0x000fe20000004100 */
[----:B------:R-:W-:Y:S01]  /*6b60*/  UPRMT UR5, UR37, 0x654, UR5 ;  /* 0x0000065425057896 */ /* 0x000fe20008000005 */
[--C-:B------:R-:W-:Y:S02]  /*6b70*/  HADD2.F32 R54, -RZ, R60.reuse.H0_H0 ;  /* 0x2000003cff367230 */ /* 0x100fe40000004100 */
[----:B------:R-:W-:Y:S02]  /*6b80*/  HADD2.F32 R55, -RZ, R60.H1_H1 ;  /* 0x3000003cff377230 */ /* 0x000fe40000004100 */
[--C-:B------:R-:W-:Y:S02]  /*6b90*/  HADD2.F32 R56, -RZ, R61.reuse.H0_H0 ;  /* 0x2000003dff387230 */ /* 0x100fe40000004100 */
[----:B------:R-:W-:Y:S02]  /*6ba0*/  HADD2.F32 R57, -RZ, R61.H1_H1 ;  /* 0x3000003dff397230 */ /* 0x000fe40000004100 */
[----:B-1----:R-:W-:Y:S01]  /*6bb0*/  SYNCS.ARRIVE.TRANS64.RED.A1T0 RZ, [UR5], RZ ;  /* 0x000000ffffff79a7 */ /* 0x002fe20008100405 */
[--C-:B------:R-:W-:Y:S02]  /*6bc0*/  HADD2.F32 R58, -RZ, R62.reuse.H0_H0 ;  /* 0x2000003eff3a7230 */ /* 0x100fe40000004100 */
[----:B------:R-:W-:Y:S02]  /*6bd0*/  HADD2.F32 R59, -RZ, R62.H1_H1 ;  /* 0x3000003eff3b7230 */ /* 0x000fe40000004100 */
[--C-:B------:R-:W-:Y:S02]  /*6be0*/  HADD2.F32 R60, -RZ, R63.reuse.H0_H0 ;  /* 0x2000003fff3c7230 */ /* 0x100fe40000004100 */
[----:B------:R-:W-:Y:S02]  /*6bf0*/  HADD2.F32 R61, -RZ, R63.H1_H1 ;  /* 0x3000003fff3d7230 */ /* 0x000fe40000004100 */
[C---:B------:R-:W-:Y:S01]  /*6c00*/  FMUL R4, R47.reuse, R4 ;  /* 0x000000042f047220 */ /* 0x040fe20000400000 */
[C---:B------:R-:W-:Y:S01]  /*6c10*/  FMUL R5, R47.reuse, R5 ;  /* 0x000000052f057220 */ /* 0x040fe20000400000 */
[C---:B------:R-:W-:Y:S01]  /*6c20*/  FMUL R6, R47.reuse, R6 ;  /* 0x000000062f067220 */ /* 0x040fe20000400000 */
[----:B------:R-:W-:Y:S01]  /*6c30*/  FMUL R7, R47, R7 ;  /* 0x000000072f077220 */ /* 0x000fe20000400000 */
[C---:B------:R-:W-:Y:S01]  /*6c40*/  FFMA R4, R49.reuse, R0, R4 ;  /* 0x0000000031047223 */ /* 0x040fe20000000004 */
[C---:B------:R-:W-:Y:S01]  /*6c50*/  FFMA R5, R49.reuse, R2, R5 ;  /* 0x0000000231057223 */ /* 0x040fe20000000005 */
[C---:B------:R-:W-:Y:S01]  /*6c60*/  FFMA R6, R49.reuse, R3, R6 ;  /* 0x0000000331067223 */ /* 0x040fe20000000006 */
[----:B------:R-:W-:Y:S01]  /*6c70*/  FFMA R7, R49, R48, R7 ;  /* 0x0000003031077223 */ /* 0x000fe20000000007 */
[C---:B------:R-:W-:Y:S01]  /*6c80*/  FMUL R8, R47.reuse, R8 ;  /* 0x000000082f087220 */ /* 0x040fe20000400000 */
[----:B------:R-:W-:Y:S01]  /*6c90*/  FMUL R9, R47, R9 ;  /* 0x000000092f097220 */ /* 0x000fe20000400000 */
[----:B------:R-:W-:Y:S01]  /*6ca0*/  F2FP.F16.F32.PACK_AB R4, R5, R4 ;  /* 0x000000040504723e */ /* 0x000fe200000000ff */
[----:B------:R-:W-:Y:S01]  /*6cb0*/  FMUL R0, R47, R10 ;  /* 0x0000000a2f007220 */ /* 0x000fe20000400000 */
[----:B------:R-:W-:Y:S01]  /*6cc0*/  F2FP.F16.F32.PACK_AB R5, R7, R6 ;  /* 0x000000060705723e */ /* 0x000fe200000000ff */
[C---:B------:R-:W-:Y:S01]  /*6cd0*/  FFMA R8, R49.reuse, R50, R8 ;  /* 0x0000003231087223 */ /* 0x040fe20000000008 */
[C---:B------:R-:W-:Y:S01]  /*6ce0*/  FFMA R9, R49.reuse, R51, R9 ;  /* 0x0000003331097223 */ /* 0x040fe20000000009 */
[----:B------:R-:W-:Y:S01]  /*6cf0*/  FFMA R0, R49, R52, R0 ;  /* 0x0000003431007223 */ /* 0x000fe20000000000 */
[C---:B------:R-:W-:Y:S01]  /*6d00*/  FMUL R2, R47.reuse, R11 ;  /* 0x0000000b2f027220 */ /* 0x040fe20000400000 */
[C---:B------:R-:W-:Y:S01]  /*6d10*/  FMUL R3, R47.reuse, R12 ;  /* 0x0000000c2f037220 */ /* 0x040fe20000400000 */
[----:B------:R-:W-:Y:S01]  /*6d20*/  FMUL R10, R47, R13 ;  /* 0x0000000d2f0a7220 */ /* 0x000fe20000400000 */
[----:B------:R-:W-:Y:S01]  /*6d30*/  F2FP.F16.F32.PACK_AB R6, R9, R8 ;  /* 0x000000080906723e */ /* 0x000fe200000000ff */
[C---:B------:R-:W-:Y:S01]  /*6d40*/  FFMA R2, R49.reuse, R53, R2 ;  /* 0x0000003531027223 */ /* 0x040fe20000000002 */
[C---:B------:R-:W-:Y:S01]  /*6d50*/  FFMA R3, R49.reuse, R54, R3 ;  /* 0x0000003631037223 */ /* 0x040fe20000000003 */
[----:B------:R-:W-:Y:S01]  /*6d60*/  FFMA R10, R49, R55, R10 ;  /* 0x00000037310a7223 */ /* 0x000fe2000000000a */
[C---:B------:R-:W-:Y:S01]  /*6d70*/  FMUL R11, R47.reuse, R14 ;  /* 0x0000000e2f0b7220 */ /* 0x040fe20000400000 */
[C---:B------:R-:W-:Y:S01]  /*6d80*/  FMUL R15, R47.reuse, R15 ;  /* 0x0000000f2f0f7220 */ /* 0x040fe20000400000 */
[C---:B------:R-:W-:Y:S01]  /*6d90*/  FMUL R12, R47.reuse, R16 ;  /* 0x000000102f0c7220 */ /* 0x040fe20000400000 */
[----:B------:R-:W-:Y:S01]  /*6da0*/  FMUL R13, R47, R17 ;  /* 0x000000112f0d7220 */ /* 0x000fe20000400000 */
[----:B------:R-:W-:Y:S01]  /*6db0*/  FFMA R11, R49, R56, R11 ;  /* 0x00000038310b7223 */ /* 0x000fe2000000000b */
[----:B------:R-:W-:Y:S01]  /*6dc0*/  FMUL R14, R47, R18 ;  /* 0x000000122f0e7220 */ /* 0x000fe20000400000 */
[----:B------:R-:W-:Y:S01]  /*6dd0*/  FFMA R15, R49, R57, R15 ;  /* 0x00000039310f7223 */ /* 0x000fe2000000000f */
[--C-:B------:R-:W-:Y:S02]  /*6de0*/  HADD2.F32 R62, -RZ, R68.reuse.H0_H0 ;  /* 0x20000044ff3e7230 */ /* 0x100fe40000004100 */
[----:B------:R-:W-:Y:S01]  /*6df0*/  FMUL R19, R47, R19 ;  /* 0x000000132f137220 */ /* 0x000fe20000400000 */
[----:B------:R-:W-:Y:S01]  /*6e00*/  F2FP.F16.F32.PACK_AB R7, R2, R0 ;  /* 0x000000000207723e */ /* 0x000fe200000000ff */
[----:B------:R-:W-:Y:S01]  /*6e10*/  FFMA R12, R49, R58, R12 ;  /* 0x0000003a310c7223 */ /* 0x000fe2000000000c */
[----:B------:R-:W-:Y:S02]  /*6e20*/  HADD2.F32 R63, -RZ, R68.H1_H1 ;  /* 0x30000044ff3f7230 */ /* 0x000fe40000004100 */
[----:B------:R-:W-:Y:S01]  /*6e30*/  FMUL R16, R47, R20 ;  /* 0x000000142f107220 */ /* 0x000fe20000400000 */
[----:B------:R-:W-:Y:S01]  /*6e40*/  FFMA R13, R49, R59, R13 ;  /* 0x0000003b310d7223 */ /* 0x000fe2000000000d */
[----:B------:R1:W-:Y:S01]  /*6e50*/  STS.128 [R99+UR8], R4 ;  /* 0x0000000463007988 */ /* 0x0003e20008000c08 */
[--C-:B---3--:R-:W-:Y:S02]  /*6e60*/  HADD2.F32 R64, -RZ, R69.reuse.H0_H0 ;  /* 0x20000045ff407230 */ /* 0x108fe40000004100 */
[----:B------:R-:W-:Y:S01]  /*6e70*/  FMUL R17, R47, R21 ;  /* 0x000000152f117220 */ /* 0x000fe20000400000 */
[----:B------:R-:W-:Y:S01]  /*6e80*/  FFMA R14, R49, R60, R14 ;  /* 0x0000003c310e7223 */ /* 0x000fe2000000000e */
[----:B------:R-:W-:Y:S02]  /*6e90*/  HADD2.F32 R65, -RZ, R69.H1_H1 ;  /* 0x30000045ff417230 */ /* 0x000fe40000004100 */
[----:B------:R-:W-:Y:S01]  /*6ea0*/  FMUL R18, R47, R22 ;  /* 0x000000162f127220 */ /* 0x000fe20000400000 */
[----:B------:R-:W-:Y:S01]  /*6eb0*/  FFMA R19, R49, R61, R19 ;  /* 0x0000003d31137223 */ /* 0x000fe20000000013 */
[----:B------:R-:W-:Y:S02]  /*6ec0*/  HADD2.F32 R66, -RZ, R70.H0_H0 ;  /* 0x20000046ff427230 */ /* 0x000fe40000004100 */
[----:B------:R-:W-:Y:S01]  /*6ed0*/  FMUL R23, R47, R23 ;  /* 0x000000172f177220 */ /* 0x000fe20000400000 */
[--C-:B------:R-:W-:Y:S02]  /*6ee0*/  HADD2.F32 R74, -RZ, R78.reuse.H0_H0 ;  /* 0x2000004eff4a7230 */ /* 0x100fe40000004100 */
[----:B------:R-:W-:Y:S01]  /*6ef0*/  FFMA R16, R49, R62, R16 ;  /* 0x0000003e31107223 */ /* 0x000fe20000000010 */
[----:B------:R-:W-:Y:S01]  /*6f00*/  HADD2.F32 R75, -RZ, R78.H1_H1 ;  /* 0x3000004eff4b7230 */ /* 0x000fe20000004100 */
[----:B------:R-:W-:Y:S01]  /*6f10*/  IADD3 R78, PT, PT, R99, UR8, RZ ;  /* 0x00000008634e7c10 */ /* 0x000fe2000fffe0ff */
[----:B------:R-:W-:Y:S02]  /*6f20*/  HADD2.F32 R67, -RZ, R70.H1_H1 ;  /* 0x30000046ff437230 */ /* 0x000fe40000004100 */
[----:B------:R-:W-:Y:S01]  /*6f30*/  FMUL R20, R47, R24 ;  /* 0x000000182f147220 */ /* 0x000fe20000400000 */
[----:B------:R-:W-:Y:S01]  /*6f40*/  FFMA R17, R49, R63, R17 ;  /* 0x0000003f31117223 */ /* 0x000fe20000000011 */
[--C-:B------:R-:W-:Y:S02]  /*6f50*/  HADD2.F32 R68, -RZ, R71.reuse.H0_H0 ;  /* 0x20000047ff447230 */ /* 0x100fe40000004100 */
[----:B------:R-:W-:Y:S01]  /*6f60*/  FMUL R21, R47, R25 ;  /* 0x000000192f157220 */ /* 0x000fe20000400000 */
[----:B------:R-:W-:Y:S01]  /*6f70*/  FFMA R18, R49, R64, R18 ;  /* 0x0000004031127223 */ /* 0x000fe20000000012 */
[----:B------:R-:W-:Y:S02]  /*6f80*/  HADD2.F32 R69, -RZ, R71.H1_H1 ;  /* 0x30000047ff457230 */ /* 0x000fe40000004100 */
[----:B------:R-:W-:Y:S01]  /*6f90*/  FMUL R22, R47, R26 ;  /* 0x0000001a2f167220 */ /* 0x000fe20000400000 */
[----:B------:R-:W-:Y:S01]  /*6fa0*/  F2FP.F16.F32.PACK_AB R8, R10, R3 ;  /* 0x000000030a08723e */ /* 0x000fe200000000ff */
[----:B------:R-:W-:Y:S01]  /*6fb0*/  FFMA R23, R49, R65, R23 ;  /* 0x0000004131177223 */ /* 0x000fe20000000017 */
[----:B------:R-:W-:Y:S01]  /*6fc0*/  F2FP.F16.F32.PACK_AB R9, R15, R11 ;  /* 0x0000000b0f09723e */ /* 0x000fe200000000ff */
[--C-:B------:R-:W-:Y:S02]  /*6fd0*/  HADD2.F32 R70, -RZ, R76.reuse.H0_H0 ;  /* 0x2000004cff467230 */ /* 0x100fe40000004100 */
[----:B------:R-:W-:Y:S01]  /*6fe0*/  FMUL R27, R47, R27 ;  /* 0x0000001b2f1b7220 */ /* 0x000fe20000400000 */
[----:B------:R-:W-:Y:S01]  /*6ff0*/  IADD3 R106, PT, PT, R106, R78, RZ ;  /* 0x0000004e6a6a7210 */ /* 0x000fe20007ffe0ff */
[----:B------:R-:W-:Y:S01]  /*7000*/  FFMA R20, R49, R66, R20 ;  /* 0x0000004231147223 */ /* 0x000fe20000000014 */
[----:B------:R-:W-:Y:S01]  /*7010*/  F2FP.F16.F32.PACK_AB R10, R13, R12 ;  /* 0x0000000c0d0a723e */ /* 0x000fe200000000ff */
[----:B------:R-:W-:Y:S01]  /*7020*/  HADD2.F32 R71, -RZ, R76.H1_H1 ;  /* 0x3000004cff477230 */ /* 0x000fe20000004100 */
[----:B------:R-:W-:Y:S01]  /*7030*/  F2FP.F16.F32.PACK_AB R11, R19, R14 ;  /* 0x0000000e130b723e */ /* 0x000fe200000000ff */
[----:B------:R-:W-:Y:S01]  /*7040*/  FMUL R24, R47, R28 ;  /* 0x0000001c2f187220 */ /* 0x000fe20000400000 */
[----:B------:R-:W-:Y:S01]  /*7050*/  FFMA R21, R49, R67, R21 ;  /* 0x0000004331157223 */ /* 0x000fe20000000015 */
[--C-:B------:R-:W-:Y:S02]  /*7060*/  HADD2.F32 R72, -RZ, R77.reuse.H0_H0 ;  /* 0x2000004dff487230 */ /* 0x100fe40000004100 */
[----:B------:R-:W-:Y:S01]  /*7070*/  FMUL R25, R47, R29 ;  /* 0x0000001d2f197220 */ /* 0x000fe20000400000 */
[----:B------:R1:W-:Y:S01]  /*7080*/  STS.128 [R106+0x10], R8 ;  /* 0x000010086a007388 */ /* 0x0003e20000000c00 */
[----:B------:R-:W-:Y:S01]  /*7090*/  FFMA R22, R49, R68, R22 ;  /* 0x0000004431167223 */ /* 0x000fe20000000016 */
[----:B------:R-:W-:Y:S02]  /*70a0*/  HADD2.F32 R73, -RZ, R77.H1_H1 ;  /* 0x3000004dff497230 */ /* 0x000fe40000004100 */
[----:B------:R-:W-:Y:S01]  /*70b0*/  FMUL R26, R47, R30 ;  /* 0x0000001e2f1a7220 */ /* 0x000fe20000400000 */
[----:B------:R-:W-:Y:S01]  /*70c0*/  FFMA R27, R49, R69, R27 ;  /* 0x00000045311b7223 */ /* 0x000fe2000000001b */
        /* <DEDUP_REMOVED lines=10> */
[----:B------:R-:W-:Y:S01]  /*7170*/  F2FP.F16.F32.PACK_AB R17, R23, R18 ;  /* 0x000000121711723e */ /* 0x000fe200000000ff */
[----:B------:R-:W-:Y:S01]  /*7180*/  FFMA R31, R49, R73, R31 ;  /* 0x00000049311f7223 */ /* 0x000fe2000000001f */
[----:B------:R-:W-:Y:S01]  /*7190*/  FMUL R35, R47, R35 ;  /* 0x000000232f237220 */ /* 0x000fe20000400000 */
[----:B------:R-:W-:Y:S01]  /*71a0*/  IADD3 R105, PT, PT, R105, R78, RZ ;  /* 0x0000004e69697210 */ /* 0x000fe20007ffe0ff */
[----:B------:R-:W-:Y:S01]  /*71b0*/  FFMA R28, R49, R74, R28 ;  /* 0x0000004a311c7223 */ /* 0x000fe2000000001c */
[----:B------:R-:W-:Y:S01]  /*71c0*/  F2FP.F16.F32.PACK_AB R18, R21, R20 ;  /* 0x000000141512723e */ /* 0x000fe200000000ff */
[----:B------:R-:W-:Y:S01]  /*71d0*/  FFMA R29, R49, R75, R29 ;  /* 0x0000004b311d7223 */ /* 0x000fe2000000001d */
[----:B------:R-:W-:Y:S01]  /*71e0*/  F2FP.F16.F32.PACK_AB R19, R27, R22 ;  /* 0x000000161b13723e */ /* 0x000fe200000000ff */
[C---:B------:R-:W-:Y:S01]  /*71f0*/  FFMA R30, R49.reuse, R76, R30 ;  /* 0x0000004c311e7223 */ /* 0x040fe2000000001e */
[----:B------:R-:W-:Y:S01]  /*7200*/  FFMA R35, R49, R77, R35 ;  /* 0x0000004d31237223 */ /* 0x000fe20000000023 */
[----:B------:R-:W-:Y:S02]  /*7210*/  F2FP.F16.F32.PACK_AB R24, R25, R24 ;  /* 0x000000181918723e */ /* 0x000fe400000000ff */
[----:B------:R1:W-:Y:S01]  /*7220*/  STS.128 [R105+0x20], R16 ;  /* 0x0000201069007388 */ /* 0x0003e20000000c00 */
[----:B------:R-:W-:Y:S02]  /*7230*/  F2FP.F16.F32.PACK_AB R25, R31, R26 ;  /* 0x0000001a1f19723e */ /* 0x000fe400000000ff */
[----:B------:R-:W-:Y:S02]  /*7240*/  F2FP.F16.F32.PACK_AB R26, R29, R28 ;  /* 0x0000001c1d1a723e */ /* 0x000fe400000000ff */
[----:B------:R-:W-:Y:S02]  /*7250*/  F2FP.F16.F32.PACK_AB R27, R35, R30 ;  /* 0x0000001e231b723e */ /* 0x000fe400000000ff */
[----:B------:R-:W-:Y:S05]  /*7260*/  IADD3 R0, PT, PT, R98, R106, RZ ;  /* 0x0000006a62007210 */ /* 0x000fea0007ffe0ff */
        /* <DEDUP_REMOVED lines=9> */
[----:B------:R-:W-:Y:S02]  /*7300*/  UIADD3 UR10, UP0, UPT, UR54, 0x680, URZ ;  /* 0x00000680360a7890 */ /* 0x000fe4000ff1e0ff */
[----:B------:R-:W-:Y:S02]  /*7310*/  UIADD3 UR5, UPT, UPT, UR41, 0x20, URZ ;  /* 0x0000002029057890 */ /* 0x000fe4000fffe0ff */
[----:B------:R-:W-:Y:S02]  /*7320*/  UIADD3 UR4, UPT, UPT, UR48, 0x200, UR8 ;  /* 0x0000020030047890 */ /* 0x000fe4000fffe008 */
[----:B------:R-:W-:Y:S01]  /*7330*/  UIADD3.X UR11, UPT, UPT, URZ, UR55, URZ, UP0, !UPT ;  /* 0x00000037ff0b7290 */ /* 0x000fe200087fe4ff */
[----:B------:R-:W-:Y:S01]  /*7340*/  UMOV UR6, UR42 ;  /* 0x0000002a00067c82 */ /* 0x000fe20008000000 */
[----:B------:R-:W-:Y:S07]  /*7350*/  UMOV UR7, UR36 ;  /* 0x0000002400077c82 */ /* 0x000fee0008000000 */
[----:B------:R2:W-:Y:S02]  /*7360*/  UTMASTG.3D [UR4], [UR10] ;  /* 0x000000040a0073b5 */ /* 0x0005e40008010000 */
[----:B--2---:R0:W-:Y:S02]  /*7370*/  UTMACMDFLUSH ;  /* 0x00000000000079b7 */ /* 0x0041e40000000000 */
.L_x_106:
[----:B------:R-:W-:Y:S05]  /*7380*/  BSYNC.RECONVERGENT B0 ;  /* 0x0000000000007941 */ /* 0x000fea0003800200 */
.L_x_105:
[----:B------:R-:W-:Y:S01]  /*7390*/  UIADD3 UR43, UPT, UPT, UR43, 0x1, URZ ;  /* 0x000000012b2b7890 */ /* 0x000fe2000fffe0ff */
[----:B------:R-:W-:Y:S03]  /*73a0*/  BSSY.RECONVERGENT B0, `(.L_x_107) ;  /* 0x0000008000007945 */ /* 0x000fe60003800200 */
[----:B------:R-:W-:Y:S04]  /*73b0*/  UISETP.NE.AND UP0, UPT, UR43, 0x3, UPT ;  /* 0x000000032b00788c */ /* 0x000fe8000bf05270 */
[----:B------:R-:W-:Y:S02]  /*73c0*/  UISETP.EQ.XOR UP1, UPT, UR40, 0x3, !UP0 ;  /* 0x000000032800788c */ /* 0x000fe4000c722a70 */
[----:B------:R-:W-:Y:S02]  /*73d0*/  USEL UR56, UR43, URZ, UP0 ;  /* 0x000000ff2b387287 */ /* 0x000fe40008000000 */
[----:B------:R-:W-:Y:S04]  /*73e0*/  USEL UR4, URZ, 0x1, !UP1 ;  /* 0x00000001ff047887 */ /* 0x000fe8000c800000 */
[----:B------:R-:W-:Y:S01]  /*73f0*/  ULOP3.LUT UR51, UR51, UR4, URZ, 0x3c, !UPT ;  /* 0x0000000433337292 */ /* 0x000fe2000f8e3cff */
[----:B------:R-:W-:Y:S11]  /*7400*/  @P0 BRA `(.L_x_108) ;  /* 0x0000000000040947 */ /* 0x000ff60003800000 */
[----:B------:R-:W-:Y:S04]  /*7410*/  DEPBAR.LE SB0, 0x1 ;  /* 0x000080400000791a */ /* 0x000fe80000000000 */
.L_x_108:
[----:B------:R-:W-:Y:S05]  /*7420*/  BSYNC.RECONVERGENT B0 ;  /* 0x0000000000007941 */ /* 0x000fea0003800200 */
.L_x_107:
[----:B------:R-:W-:Y:S01]  /*7430*/  BAR.SYNC.DEFER_BLOCKING 0x1, 0x80 ;  /* 0x0042000000007b1d */ /* 0x000fe20000010000 */
[----:B------:R-:W-:Y:S01]  /*7440*/  UISETP.NE.AND UP0, UPT, UR50, -0x2, UPT ;  /* 0xfffffffe3200788c */ /* 0x000fe2000bf05270 */
[----:B------:R-:W-:Y:S08]  /*7450*/  IADD3 R45, PT, PT, R45, 0x1, RZ ;  /* 0x000000012d2d7810 */ /* 0x000ff00007ffe0ff */
[----:B------:R-:W-:Y:S05]  /*7460*/  BRA.U !UP0, `(.L_x_109) ;  /* 0x0000000108287547 */ /* 0x000fea000b800000 */
[----:B------:R-:W-:Y:S01]  /*7470*/  ISETP.NE.AND P0, PT, R104, RZ, PT ;  /* 0x000000ff6800720c */ /* 0x000fe20003f05270 */
[----:B------:R-:W-:Y:S01]  /*7480*/  IMAD.U32 R2, RZ, RZ, UR49 ;  /* 0x00000031ff027e24 */ /* 0x000fe2000f8e00ff */
[----:B------:R-:W-:Y:S01]  /*7490*/  UIADD3 UR49, UPT, UPT, UR49, 0x1, URZ ;  /* 0x0000000131317890 */ /* 0x000fe2000fffe0ff */
[----:B-1----:R-:W-:Y:S03]  /*74a0*/  IMAD.U32 R0, RZ, RZ, UR37 ;  /* 0x00000025ff007e24 */ /* 0x002fe6000f8e00ff */
[----:B------:R-:W-:Y:S04]  /*74b0*/  UISETP.NE.AND UP0, UPT, UR49, 0x3, UPT ;  /* 0x000000033100788c */ /* 0x000fe8000bf05270 */
[----:B------:R-:W-:Y:S03]  /*74c0*/  USEL UR49, UR49, URZ, UP0 ;  /* 0x000000ff31317287 */ /* 0x000fe60008000000 */
[----:B------:R-:W-:Y:S05]  /*74d0*/  @P0 LEA R2, R2, UR48, 0x3 ;  /* 0x0000003002020c11 */ /* 0x000fea000f8e18ff */
[----:B------:R-:W-:Y:S05]  /*74e0*/  @P0 VIADD R2, R2, 0x58 ;  /* 0x0000005802020836 */ /* 0x000fea0000000000 */
[----:B------:R-:W-:Y:S04]  /*74f0*/  @P0 PRMT R0, R0, 0x654, R2 ;  /* 0x0000065400000816 */ /* 0x000fe80000000002 */
[----:B------:R2:W-:Y:S03]  /*7500*/  @P0 SYNCS.ARRIVE.TRANS64.RED.A1T0 RZ, [R0+URZ], RZ ;  /* 0x000000ff00ff09a7 */ /* 0x0005e600081004ff */
.L_x_109:
[----:B------:R-:W-:Y:S01]  /*7510*/  ISETP.NE.AND P2, PT, R101, RZ, PT ;  /* 0x000000ff6500720c */ /* 0x000fe20003f45270 */
[----:B------:R-:W-:Y:S01]  /*7520*/  UIADD3 UR50, UPT, UPT, UR50, 0x2, URZ ;  /* 0x0000000232327890 */ /* 0x000fe2000fffe0ff */
[----:B------:R-:W-:Y:S01]  /*7530*/  ISETP.NE.AND P0, PT, R103, 0x2, PT ;  /* 0x000000026700780c */ /* 0x000fe20003f05270 */
[----:B------:R-:W-:Y:S01]  /*7540*/  IMAD.IADD R14, R43, 0x1, R86 ;  /* 0x000000012b0e7824 */ /* 0x000fe200078e0256 */
[----:B------:R-:W-:Y:S01]  /*7550*/  ISETP.NE.AND P1, PT, R45, 0x4, PT ;  /* 0x000000042d00780c */ /* 0x000fe20003f25270 */
[----:B------:R-:W-:Y:S01]  /*7560*/  IMAD.IADD R15, R44, 0x1, R87 ;  /* 0x000000012c0f7824 */ /* 0x000fe200078e0257 */
[----:B------:R-:W-:Y:S02]  /*7570*/  SEL R2, RZ, 0x1, P0 ;  /* 0x00000001ff027807 */ /* 0x000fe40000000000 */
[----:B-12---:R-:W-:Y:S02]  /*7580*/  SEL R0, RZ, 0x1, P1 ;  /* 0x00000001ff007807 */ /* 0x006fe40000800000 */
[----:B------:R-:W-:Y:S02]  /*7590*/  LOP3.LUT R96, R96, R2, RZ, 0x3c, !PT ;  /* 0x0000000260607212 */ /* 0x000fe400078e3cff */
[----:B------:R-:W-:Y:S02]  /*75a0*/  LOP3.LUT R97, R97, R0, RZ, 0x3c, !PT ;  /* 0x0000000061617212 */ /* 0x000fe400078e3cff */
[----:B------:R-:W-:Y:S02]  /*75b0*/  @P2 R2UR UR36, R95 ;  /* 0x000000005f2422ca */ /* 0x000fe400000e0000 */
[----:B------:R-:W-:Y:S02]  /*75c0*/  SEL R103, R103, RZ, P0 ;  /* 0x000000ff67677207 */ /* 0x000fe40000000000 */
[----:B------:R-:W-:Y:S01]  /*75d0*/  SEL R45, R45, RZ, P1 ;  /* 0x000000ff2d2d7207 */ /* 0x000fe20000800000 */
[----:B------:R-:W-:Y:S10]  /*75e0*/  @P2 BRA `(.L_x_110) ;  /* 0xffffffd800042947 */ /* 0x000ff4000383ffff */
[----:B------:R-:W-:-:S09]  /*75f0*/  UISETP.NE.AND UP0, UPT, UR53, URZ, UPT ;  /* 0x000000ff3500728c */ /* 0x000fd2000bf05270 */
[----:B------:R-:W-:Y:S05]  /*7600*/  BRA.U !UP0, `(.L_x_111) ;  /* 0x0000000108487547 */ /* 0x000fea000b800000 */
[----:B------:R-:W1:Y:S02]  /*7610*/  LDCU.64 UR4, c[0x0][0x890] ;  /* 0x00011200ff0477ac */ /* 0x000e640008000a00 */
[----:B-1----:R-:W-:-:S04]  /*7620*/  UISETP.NE.U32.AND UP0, UPT, UR4, URZ, UPT ;  /* 0x000000ff0400728c */ /* 0x002fc8000bf05070 */
[----:B------:R-:W-:-:S09]  /*7630*/  UISETP.NE.AND.EX UP0, UPT, UR5, URZ, UPT, UP0 ;  /* 0x000000ff0500728c */ /* 0x000fd2000bf05300 */
[----:B------:R-:W-:Y:S05]  /*7640*/  BRA.U UP0, `(.L_x_112) ;  /* 0x00000001000c7547 */ /* 0x000fea000b800000 */
[----:B------:R-:W-:-:S13]  /*7650*/  FSETP.NEU.AND P0, PT, R49, RZ, PT ;  /* 0x000000ff3100720b */ /* 0x000fda0003f0d000 */
[----:B------:R-:W-:Y:S05]  /*7660*/  @!P0 EXIT ;  /* 0x000000000000894d */ /* 0x000fea0003800000 */
[----:B------:R-:W-:Y:S05]  /*7670*/  BRA `(.L_x_111) ;  /* 0x00000000002c7947 */ /* 0x000fea0003800000 */
.L_x_112:
[----:B------:R-:W-:Y:S01]  /*7680*/  ISETP.NE.AND P0, PT, R102, RZ, PT ;  /* 0x000000ff6600720c */ /* 0x000fe20003f05270 */
[----:B------:R-:W-:-:S12]  /*7690*/  BSSY.RECONVERGENT B0, `(.L_x_111) ;  /* 0x0000009000007945 */ /* 0x000fd80003800200 */
[----:B------:R-:W-:Y:S05]  /*76a0*/  @P0 BRA `(.L_x_113) ;  /* 0x0000000000140947 */ /* 0x000fea0003800000 */
[----:B------:R-:W1:Y:S02]  /*76b0*/  LDCU.64 UR4, c[0x0][0x888] ;  /* 0x00011100ff0477ac */ /* 0x000e640008000a00 */
[----:B-1----:R-:W-:-:S04]  /*76c0*/  ISETP.NE.U32.AND P0, PT, RZ, UR4, PT ;  /* 0x00000004ff007c0c */ /* 0x002fc8000bf05070 */
[----:B------:R-:W-:-:S13]  /*76d0*/  ISETP.NE.AND.EX P0, PT, RZ, UR5, PT, P0 ;  /* 0x00000005ff007c0c */ /* 0x000fda000bf05300 */
[----:B------:R-:W-:Y:S05]  /*76e0*/  @!P0 EXIT ;  /* 0x000000000000894d */ /* 0x000fea0003800000 */
[----:B------:R-:W-:Y:S05]  /*76f0*/  BRA `(.L_x_114) ;  /* 0x0000000000087947 */ /* 0x000fea0003800000 */
.L_x_113:
[----:B------:R-:W-:-:S13]  /*7700*/  FSETP.NEU.AND P0, PT, R49, RZ, PT ;  /* 0x000000ff3100720b */ /* 0x000fda0003f0d000 */
[----:B------:R-:W-:Y:S05]  /*7710*/  @!P0 EXIT ;  /* 0x000000000000894d */ /* 0x000fea0003800000 */
.L_x_114:
[----:B------:R-:W-:Y:S05]  /*7720*/  BSYNC.RECONVERGENT B0 ;  /* 0x0000000000007941 */ /* 0x000fea0003800200 */
.L_x_111:
[----:B------:R-:W-:Y:S01]  /*7730*/  ULEA UR4, UR49, UR48, 0x3 ;  /* 0x0000003031047291 */ /* 0x000fe2000f8e18ff */
[----:B------:R-:W-:-:S04]  /*7740*/  DEPBAR.LE SB0, 0x0 ;  /* 0x000080000000791a */ /* 0x000fc80000000000 */
[----:B------:R-:W-:-:S04]  /*7750*/  UIADD3 UR4, UPT, UPT, UR4, 0x58, URZ ;  /* 0x0000005804047890 */ /* 0x000fc8000fffe0ff */
[----:B------:R-:W-:-:S09]  /*7760*/  UPRMT UR4, UR37, 0x654, UR4 ;  /* 0x0000065425047896 */ /* 0x000fd20008000004 */
[----:B------:R-:W-:Y:S01]  /*7770*/  SYNCS.ARRIVE.TRANS64.RED.A1T0 RZ, [UR4], RZ ;  /* 0x000000ffffff79a7 */ /* 0x000fe20008100404 */
[----:B------:R-:W-:Y:S05]  /*7780*/  EXIT ;  /* 0x000000000000794d */ /* 0x000fea0003800000 */
.L_x_19:
[----:B--2---:R2:W1:Y:S02]  /*7790*/  SYNCS.PHASECHK.TRANS64.TRYWAIT P0, [R2+URZ+0xf0], R3 ;  /* 0x0000f003020075a7 */ /* 0x00446400080011ff */
[----:B-1----:R-:W-:Y:S05]  /*77a0*/  @!P0 NANOSLEEP.SYNCS 0x989680 ;  /* 0x009896800000895d */ /* 0x002fea0003900000 */
[----:B------:R-:W1:Y:S02]  /*77b0*/  @!P0 SYNCS.PHASECHK.TRANS64 P0, [R2+URZ+0xf0], R3 ;  /* 0x0000f003020085a7 */ /* 0x000e6400080010ff */
[----:B-1----:R-:W-:Y:S05]  /*77c0*/  @!P0 BRA `(.L_x_19) ;  /* 0xfffffffc00f08947 */ /* 0x002fea000383ffff */
[----:B------:R-:W-:Y:S05]  /*77d0*/  BRA `(.L_x_115) ;  /* 0xffffff9c00787947 */ /* 0x000fea000383ffff */
.L_x_22:
[----:B-1----:R-:W-:-:S07]  /*77e0*/  MOV R2, UR33 ;  /* 0x0000002100027c02 */ /* 0x002fce0008000f00 */
.L_x_116:
[----:B-1----:R1:W2:Y:S02]  /*77f0*/  SYNCS.PHASECHK.TRANS64.TRYWAIT P0, [R2+URZ+0x20], R4 ;  /* 0x00002004020075a7 */ /* 0x0022a400080011ff */
[----:B--2---:R-:W-:Y:S05]  /*7800*/  @!P0 NANOSLEEP.SYNCS 0x989680 ;  /* 0x009896800000895d */ /* 0x004fea0003900000 */
[----:B------:R-:W2:Y:S02]  /*7810*/  @!P0 SYNCS.PHASECHK.TRANS64 P0, [R2+URZ+0x20], R4 ;  /* 0x00002004020085a7 */ /* 0x000ea400080010ff */
[----:B--2---:R-:W-:Y:S05]  /*7820*/  @!P0 BRA `(.L_x_116) ;  /* 0xfffffffc00f08947 */ /* 0x004fea000383ffff */
[----:B------:R-:W-:Y:S05]  /*7830*/  BRA `(.L_x_21) ;  /* 0xffffff9c00c87947 */ /* 0x000fea000383ffff */
.L_x_28:
[----:B-1----:R-:W-:-:S07]  /*7840*/  MOV R2, UR33 ;  /* 0x0000002100027c02 */ /* 0x002fce0008000f00 */
.L_x_117:
[----:B-1----:R1:W2:Y:S02]  /*7850*/  SYNCS.PHASECHK.TRANS64.TRYWAIT P0, [R2+URZ+0x20], R4 ;  /* 0x00002004020075a7 */ /* 0x0022a400080011ff */
[----:B--2---:R-:W-:Y:S05]  /*7860*/  @!P0 NANOSLEEP.SYNCS 0x989680 ;  /* 0x009896800000895d */ /* 0x004fea0003900000 */
[----:B------:R-:W2:Y:S02]  /*7870*/  @!P0 SYNCS.PHASECHK.TRANS64 P0, [R2+URZ+0x20], R4 ;  /* 0x00002004020085a7 */ /* 0x000ea400080010ff */
[----:B--2---:R-:W-:Y:S05]  /*7880*/  @!P0 BRA `(.L_x_117) ;  /* 0xfffffffc00f08947 */ /* 0x004fea000383ffff */
[----:B------:R-:W-:Y:S05]  /*7890*/  BRA `(.L_x_27) ;  /* 0xffffffa000a07947 */ /* 0x000fea000383ffff */
.L_x_32:
[----:B-1----:R1:W2:Y:S02]  /*78a0*/  SYNCS.PHASECHK.TRANS64.TRYWAIT P0, [R2+URZ+0x80], R3 ;  /* 0x00008003020075a7 */ /* 0x0022a400080011ff */
[----:B--2---:R-:W-:Y:S05]  /*78b0*/  @!P0 NANOSLEEP.SYNCS 0x989680 ;  /* 0x009896800000895d */ /* 0x004fea0003900000 */
[----:B------:R-:W2:Y:S02]  /*78c0*/  @!P0 SYNCS.PHASECHK.TRANS64 P0, [R2+URZ+0x80], R3 ;  /* 0x00008003020085a7 */ /* 0x000ea400080010ff */
[----:B--2---:R-:W-:Y:S05]  /*78d0*/  @!P0 BRA `(.L_x_32) ;  /* 0xfffffffc00f08947 */ /* 0x004fea000383ffff */
[----:B------:R-:W-:Y:S05]  /*78e0*/  BRA `(.L_x_118) ;  /* 0xffffffa400587947 */ /* 0x000fea000383ffff */
.L_x_36:
[----:B----4-:R-:W-:-:S07]  /*78f0*/  MOV R0, UR5 ;  /* 0x0000000500007c02 */ /* 0x010fce0008000f00 */
.L_x_119:
[----:B-1----:R1:W2:Y:S02]  /*7900*/  SYNCS.PHASECHK.TRANS64.TRYWAIT P0, [R0+URZ], R2 ;  /* 0x00000002000075a7 */ /* 0x0022a400080011ff */
[----:B--2---:R-:W-:Y:S05]  /*7910*/  @!P0 NANOSLEEP.SYNCS 0x989680 ;  /* 0x009896800000895d */ /* 0x004fea0003900000 */
[----:B------:R-:W2:Y:S02]  /*7920*/  @!P0 SYNCS.PHASECHK.TRANS64 P0, [R0+URZ], R2 ;  /* 0x00000002000085a7 */ /* 0x000ea400080010ff */
[----:B--2---:R-:W-:Y:S05]  /*7930*/  @!P0 BRA `(.L_x_119) ;  /* 0xfffffffc00f08947 */ /* 0x004fea000383ffff */
[----:B------:R-:W-:Y:S05]  /*7940*/  BRA `(.L_x_120) ;  /* 0xffffffa800c87947 */ /* 0x000fea000383ffff */
.L_x_37:
[----:B----4-:R-:W-:-:S07]  /*7950*/  MOV R0, UR5 ;  /* 0x0000000500007c02 */ /* 0x010fce0008000f00 */
.L_x_121:
[----:B-1----:R1:W2:Y:S02]  /*7960*/  SYNCS.PHASECHK.TRANS64.TRYWAIT P0, [R0+URZ], R3 ;  /* 0x00000003000075a7 */ /* 0x0022a400080011ff */
[----:B--2---:R-:W-:Y:S05]  /*7970*/  @!P0 NANOSLEEP.SYNCS 0x989680 ;  /* 0x009896800000895d */ /* 0x004fea0003900000 */
[----:B------:R-:W2:Y:S02]  /*7980*/  @!P0 SYNCS.PHASECHK.TRANS64 P0, [R0+URZ], R3 ;  /* 0x00000003000085a7 */ /* 0x000ea400080010ff */
[----:B--2---:R-:W-:Y:S05]  /*7990*/  @!P0 BRA `(.L_x_121) ;  /* 0xfffffffc00f08947 */ /* 0x004fea000383ffff */
[----:B------:R-:W-:Y:S05]  /*79a0*/  BRA `(.L_x_122) ;  /* 0xffffffa800d47947 */ /* 0x000fea000383ffff */
.L_x_38:
[----:B----4-:R-:W-:-:S07]  /*79b0*/  MOV R0, UR5 ;  /* 0x0000000500007c02 */ /* 0x010fce0008000f00 */
.L_x_123:
[----:B-1----:R1:W2:Y:S02]  /*79c0*/  SYNCS.PHASECHK.TRANS64.TRYWAIT P0, [R0+URZ], R3 ;  /* 0x00000003000075a7 */ /* 0x0022a400080011ff */
[----:B--2---:R-:W-:Y:S05]  /*79d0*/  @!P0 NANOSLEEP.SYNCS 0x989680 ;  /* 0x009896800000895d */ /* 0x004fea0003900000 */
[----:B------:R-:W2:Y:S02]  /*79e0*/  @!P0 SYNCS.PHASECHK.TRANS64 P0, [R0+URZ], R3 ;  /* 0x00000003000085a7 */ /* 0x000ea400080010ff */
[----:B--2---:R-:W-:Y:S05]  /*79f0*/  @!P0 BRA `(.L_x_123) ;  /* 0xfffffffc00f08947 */ /* 0x004fea000383ffff */
[----:B------:R-:W-:Y:S05]  /*7a00*/  BRA `(.L_x_124) ;  /* 0xffffffa800e07947 */ /* 0x000fea000383ffff */
.L_x_41:
[----:B-1----:R1:W2:Y:S02]  /*7a10*/  SYNCS.PHASECHK.TRANS64.TRYWAIT P0, [R0+URZ+0xe0], R4 ;  /* 0x0000e004000075a7 */ /* 0x0022a400080011ff */
[----:B--2---:R-:W-:Y:S05]  /*7a20*/  @!P0 NANOSLEEP.SYNCS 0x989680 ;  /* 0x009896800000895d */ /* 0x004fea0003900000 */
[----:B------:R-:W2:Y:S02]  /*7a30*/  @!P0 SYNCS.PHASECHK.TRANS64 P0, [R0+URZ+0xe0], R4 ;  /* 0x0000e004000085a7 */ /* 0x000ea400080010ff */
[----:B--2---:R-:W-:Y:S05]  /*7a40*/  @!P0 BRA `(.L_x_41) ;  /* 0xfffffffc00f08947 */ /* 0x004fea000383ffff */
[----:B------:R-:W-:Y:S05]  /*7a50*/  BRA `(.L_x_125) ;  /* 0xffffffac003c7947 */ /* 0x000fea000383ffff */
.L_x_42:
[----:B------:R-:W-:-:S07]  /*7a60*/  MOV R0, UR5 ;  /* 0x0000000500007c02 */ /* 0x000fce0008000f00 */
.L_x_126:
[----:B-1----:R1:W2:Y:S02]  /*7a70*/  SYNCS.PHASECHK.TRANS64.TRYWAIT P0, [R0+URZ+0x90], R5 ;  /* 0x00009005000075a7 */ /* 0x0022a400080011ff */
[----:B--2---:R-:W-:Y:S05]  /*7a80*/  @!P0 NANOSLEEP.SYNCS 0x989680 ;  /* 0x009896800000895d */ /* 0x004fea0003900000 */
[----:B------:R-:W2:Y:S02]  /*7a90*/  @!P0 SYNCS.PHASECHK.TRANS64 P0, [R0+URZ+0x90], R5 ;  /* 0x00009005000085a7 */ /* 0x000ea400080010ff */
[----:B--2---:R-:W-:Y:S05]  /*7aa0*/  @!P0 BRA `(.L_x_126) ;  /* 0xfffffffc00f08947 */ /* 0x004fea000383ffff */
[----:B------:R-:W-:Y:S05]  /*7ab0*/  BRA `(.L_x_127) ;  /* 0xffffffac004c7947 */ /* 0x000fea000383ffff */
.L_x_43:
[----:B-1----:R1:W2:Y:S02]  /*7ac0*/  SYNCS.PHASECHK.TRANS64.TRYWAIT P1, [R0+URZ+0x80], R4 ;  /* 0x00008004000075a7 */ /* 0x0022a400080211ff */
[----:B--2---:R-:W-:Y:S05]  /*7ad0*/  @!P1 NANOSLEEP.SYNCS 0x989680 ;  /* 0x009896800000995d */ /* 0x004fea0003900000 */
[----:B------:R-:W2:Y:S02]  /*7ae0*/  @!P1 SYNCS.PHASECHK.TRANS64 P1, [R0+URZ+0x80], R4 ;  /* 0x00008004000095a7 */ /* 0x000ea400080210ff */
[----:B--2---:R-:W-:Y:S05]  /*7af0*/  @!P1 BRA `(.L_x_43) ;  /* 0xfffffffc00f09947 */ /* 0x004fea000383ffff */
[----:B------:R-:W-:Y:S05]  /*7b00*/  BRA `(.L_x_128) ;  /* 0xffffffac007c7947 */ /* 0x000fea000383ffff */
.L_x_46:
[----:B------:R-:W-:-:S07]  /*7b10*/  MOV R0, UR5 ;  /* 0x0000000500007c02 */ /* 0x000fce0008000f00 */
.L_x_129:
[----:B-1----:R1:W2:Y:S02]  /*7b20*/  SYNCS.PHASECHK.TRANS64.TRYWAIT P0, [R0+URZ+0x90], R2 ;  /* 0x00009002000075a7 */ /* 0x0022a400080011ff */
[----:B--2---:R-:W-:Y:S05]  /*7b30*/  @!P0 NANOSLEEP.SYNCS 0x989680 ;  /* 0x009896800000895d */ /* 0x004fea0003900000 */
[----:B------:R-:W2:Y:S02]  /*7b40*/  @!P0 SYNCS.PHASECHK.TRANS64 P0, [R0+URZ+0x90], R2 ;  /* 0x00009002000085a7 */ /* 0x000ea400080010ff */
[----:B--2---:R-:W-:Y:S05]  /*7b50*/  @!P0 BRA `(.L_x_129) ;  /* 0xfffffffc00f08947 */ /* 0x004fea000383ffff */
[----:B------:R-:W-:Y:S05]  /*7b60*/  BRA `(.L_x_45) ;  /* 0xffffffac00d07947 */ /* 0x000fea000383ffff */
.L_x_53:
[----:B-1----:R1:W2:Y:S02]  /*7b70*/  SYNCS.PHASECHK.TRANS64.TRYWAIT P1, [R0+URZ+0x80], R2 ;  /* 0x00008002000075a7 */ /* 0x0022a400080211ff */
[----:B--2---:R-:W-:Y:S05]  /*7b80*/  @!P1 NANOSLEEP.SYNCS 0x989680 ;  /* 0x009896800000995d */ /* 0x004fea0003900000 */
[----:B------:R-:W2:Y:S02]  /*7b90*/  @!P1 SYNCS.PHASECHK.TRANS64 P1, [R0+URZ+0x80], R2 ;  /* 0x00008002000095a7 */ /* 0x000ea400080210ff */
[----:B--2---:R-:W-:Y:S05]  /*7ba0*/  @!P1 BRA `(.L_x_53) ;  /* 0xfffffffc00f09947 */ /* 0x004fea000383ffff */
[----:B------:R-:W-:Y:S05]  /*7bb0*/  BRA `(.L_x_130) ;  /* 0xffffffb400607947 */ /* 0x000fea000383ffff */
.L_x_54:
[----:B------:R-:W-:-:S07]  /*7bc0*/  MOV R2, UR6 ;  /* 0x0000000600027c02 */ /* 0x000fce0008000f00 */
.L_x_131:
[----:B-1----:R1:W2:Y:S02]  /*7bd0*/  SYNCS.PHASECHK.TRANS64.TRYWAIT P0, [R2+URZ+0xc0], R0 ;  /* 0x0000c000020075a7 */ /* 0x0022a400080011ff */
[----:B--2---:R-:W-:Y:S05]  /*7be0*/  @!P0 NANOSLEEP.SYNCS 0x989680 ;  /* 0x009896800000895d */ /* 0x004fea0003900000 */
[----:B------:R-:W2:Y:S02]  /*7bf0*/  @!P0 SYNCS.PHASECHK.TRANS64 P0, [R2+URZ+0xc0], R0 ;  /* 0x0000c000020085a7 */ /* 0x000ea400080010ff */
[----:B--2---:R-:W-:Y:S05]  /*7c00*/  @!P0 BRA `(.L_x_131) ;  /* 0xfffffffc00f08947 */ /* 0x004fea000383ffff */
[----:B------:R-:W-:Y:S05]  /*7c10*/  BRA `(.L_x_132) ;  /* 0xffffffb400987947 */ /* 0x000fea000383ffff */
.L_x_57:
[----:B------:R-:W-:Y:S07]  /*7c20*/  MOV R0, UR11 ;  /* 0x0000000b00007c02 */ /* 0x000fee0008000f00 */
.L_x_133:
[----:B-1----:R1:W2:Y:S02]  /*7c30*/  SYNCS.PHASECHK.TRANS64.TRYWAIT P0, [R0+URZ], R2 ;  /* 0x00000002000075a7 */ /* 0x0022a400080011ff */
[----:B--2---:R-:W-:Y:S05]  /*7c40*/  @!P0 NANOSLEEP.SYNCS 0x989680 ;  /* 0x009896800000895d */ /* 0x004fea0003900000 */
[----:B------:R-:W2:Y:S02]  /*7c50*/  @!P0 SYNCS.PHASECHK.TRANS64 P0, [R0+URZ], R2 ;  /* 0x00000002000085a7 */ /* 0x000ea400080010ff */
[----:B--2---:R-:W-:Y:S05]  /*7c60*/  @!P0 BRA `(.L_x_133) ;  /* 0xfffffffc00f08947 */ /* 0x004fea000383ffff */
[----:B------:R-:W-:Y:S05]  /*7c70*/  BRA `(.L_x_56) ;  /* 0xffffffb400b47947 */ /* 0x000fea000383ffff */
.L_x_60:
[----:B------:R-:W-:-:S07]  /*7c80*/  MOV R0, UR6 ;  /* 0x0000000600007c02 */ /* 0x000fce0008000f00 */
.L_x_134:
[----:B--2---:R2:W4:Y:S02]  /*7c90*/  SYNCS.PHASECHK.TRANS64.TRYWAIT P0, [R0+URZ], R2 ;  /* 0x00000002000075a7 */ /* 0x00452400080011ff */
[----:B----4-:R-:W-:Y:S05]  /*7ca0*/  @!P0 NANOSLEEP.SYNCS 0x989680 ;  /* 0x009896800000895d */ /* 0x010fea0003900000 */
[----:B------:R-:W4:Y:S02]  /*7cb0*/  @!P0 SYNCS.PHASECHK.TRANS64 P0, [R0+URZ], R2 ;  /* 0x00000002000085a7 */ /* 0x000f2400080010ff */
[----:B----4-:R-:W-:Y:S05]  /*7cc0*/  @!P0 BRA `(.L_x_134) ;  /* 0xfffffffc00f08947 */ /* 0x010fea000383ffff */
[----:B------:R-:W-:Y:S05]  /*7cd0*/  BRA `(.L_x_135) ;  /* 0xffffffb800e07947 */ /* 0x000fea000383ffff */
.L_x_61:
[----:B------:R-:W-:-:S07]  /*7ce0*/  MOV R0, UR6 ;  /* 0x0000000600007c02 */ /* 0x000fce0008000f00 */
.L_x_136:
[----:B-1----:R1:W2:Y:S02]  /*7cf0*/  SYNCS.PHASECHK.TRANS64.TRYWAIT P0, [R0+URZ], R3 ;  /* 0x00000003000075a7 */ /* 0x0022a400080011ff */
[----:B--2---:R-:W-:Y:S05]  /*7d00*/  @!P0 NANOSLEEP.SYNCS 0x989680 ;  /* 0x009896800000895d */ /* 0x004fea0003900000 */
[----:B------:R-:W2:Y:S02]  /*7d10*/  @!P0 SYNCS.PHASECHK.TRANS64 P0, [R0+URZ], R3 ;  /* 0x00000003000085a7 */ /* 0x000ea400080010ff */
[----:B--2---:R-:W-:Y:S05]  /*7d20*/  @!P0 BRA `(.L_x_136) ;  /* 0xfffffffc00f08947 */ /* 0x004fea000383ffff */
[----:B------:R-:W-:Y:S05]  /*7d30*/  BRA `(.L_x_137) ;  /* 0xffffffb800ec7947 */ /* 0x000fea000383ffff */
.L_x_62:
[----:B------:R-:W-:-:S07]  /*7d40*/  MOV R0, UR6 ;  /* 0x0000000600007c02 */ /* 0x000fce0008000f00 */
.L_x_138:
[----:B-1----:R1:W2:Y:S02]  /*7d50*/  SYNCS.PHASECHK.TRANS64.TRYWAIT P0, [R0+URZ], R3 ;  /* 0x00000003000075a7 */ /* 0x0022a400080011ff */
[----:B--2---:R-:W-:Y:S05]  /*7d60*/  @!P0 NANOSLEEP.SYNCS 0x989680 ;  /* 0x009896800000895d */ /* 0x004fea0003900000 */
[----:B------:R-:W2:Y:S02]  /*7d70*/  @!P0 SYNCS.PHASECHK.TRANS64 P0, [R0+URZ], R3 ;  /* 0x00000003000085a7 */ /* 0x000ea400080010ff */
[----:B--2---:R-:W-:Y:S05]  /*7d80*/  @!P0 BRA `(.L_x_138) ;  /* 0xfffffffc00f08947 */ /* 0x004fea000383ffff */
[----:B------:R-:W-:Y:S05]  /*7d90*/  BRA `(.L_x_139) ;  /* 0xffffffb800f87947 */ /* 0x000fea000383ffff */
.L_x_63:
[----:B-1----:R-:W-:-:S07]  /*7da0*/  MOV R0, UR7 ;  /* 0x0000000700007c02 */ /* 0x002fce0008000f00 */
.L_x_140:
[----:B-1----:R1:W2:Y:S02]  /*7db0*/  SYNCS.PHASECHK.TRANS64.TRYWAIT P0, [R0+URZ], R2 ;  /* 0x00000002000075a7 */ /* 0x0022a400080011ff */
[----:B--2---:R-:W-:Y:S05]  /*7dc0*/  @!P0 NANOSLEEP.SYNCS 0x989680 ;  /* 0x009896800000895d */ /* 0x004fea0003900000 */
[----:B------:R-:W2:Y:S02]  /*7dd0*/  @!P0 SYNCS.PHASECHK.TRANS64 P0, [R0+URZ], R2 ;  /* 0x00000002000085a7 */ /* 0x000ea400080010ff */
[----:B--2---:R-:W-:Y:S05]  /*7de0*/  @!P0 BRA `(.L_x_140) ;  /* 0xfffffffc00f08947 */ /* 0x004fea000383ffff */
[----:B------:R-:W-:Y:S05]  /*7df0*/  BRA `(.L_x_141) ;  /* 0xffffffbc00047947 */ /* 0x000fea000383ffff */
.L_x_68:
[----:B--2---:R2:W3:Y:S02]  /*7e00*/  SYNCS.PHASECHK.TRANS64.TRYWAIT P0, [R0+URZ+0x80], R2 ;  /* 0x00008002000075a7 */ /* 0x0044e400080011ff */
[----:B---3--:R-:W-:Y:S05]  /*7e10*/  @!P0 NANOSLEEP.SYNCS 0x989680 ;  /* 0x009896800000895d */ /* 0x008fea0003900000 */
[----:B------:R-:W3:Y:S02]  /*7e20*/  @!P0 SYNCS.PHASECHK.TRANS64 P0, [R0+URZ+0x80], R2 ;  /* 0x00008002000085a7 */ /* 0x000ee400080010ff */
[----:B---3--:R-:W-:Y:S05]  /*7e30*/  @!P0 BRA `(.L_x_68) ;  /* 0xfffffffc00f08947 */ /* 0x008fea000383ffff */
[----:B------:R-:W-:Y:S05]  /*7e40*/  BRA `(.L_x_142) ;  /* 0xffffffc000007947 */ /* 0x000fea000383ffff */
.L_x_71:
[----:B------:R-:W-:Y:S07]  /*7e50*/  MOV R0, UR7 ;  /* 0x0000000700007c02 */ /* 0x000fee0008000f00 */
.L_x_143:
[----:B--2---:R2:W3:Y:S02]  /*7e60*/  SYNCS.PHASECHK.TRANS64.TRYWAIT P0, [R0+URZ+0x78], R2 ;  /* 0x00007802000075a7 */ /* 0x0044e400080011ff */
[----:B---3--:R-:W-:Y:S05]  /*7e70*/  @!P0 NANOSLEEP.SYNCS 0x989680 ;  /* 0x009896800000895d */ /* 0x008fea0003900000 */
[----:B------:R-:W3:Y:S02]  /*7e80*/  @!P0 SYNCS.PHASECHK.TRANS64 P0, [R0+URZ+0x78], R2 ;  /* 0x00007802000085a7 */ /* 0x000ee400080010ff */
[----:B---3--:R-:W-:Y:S05]  /*7e90*/  @!P0 BRA `(.L_x_143) ;  /* 0xfffffffc00f08947 */ /* 0x008fea000383ffff */
[----:B------:R-:W-:Y:S05]  /*7ea0*/  BRA `(.L_x_70) ;  /* 0xffffffc000e07947 */ /* 0x000fea000383ffff */
.L_x_74:
[----:B------:R-:W-:Y:S07]  /*7eb0*/  MOV R0, UR15 ;  /* 0x0000000f00007c02 */ /* 0x000fee0008000f00 */
.L_x_144:
[----:B-1----:R1:W2:Y:S02]  /*7ec0*/  SYNCS.PHASECHK.TRANS64.TRYWAIT P0, [R0+URZ+0x58], R9 ;  /* 0x00005809000075a7 */ /* 0x0022a400080011ff */
[----:B--2---:R-:W-:Y:S05]  /*7ed0*/  @!P0 NANOSLEEP.SYNCS 0x989680 ;  /* 0x009896800000895d */ /* 0x004fea0003900000 */
[----:B------:R-:W2:Y:S02]  /*7ee0*/  @!P0 SYNCS.PHASECHK.TRANS64 P0, [R0+URZ+0x58], R9 ;  /* 0x00005809000085a7 */ /* 0x000ea400080010ff */
[----:B--2---:R-:W-:Y:S05]  /*7ef0*/  @!P0 BRA `(.L_x_144) ;  /* 0xfffffffc00f08947 */ /* 0x004fea000383ffff */
[----:B------:R-:W-:Y:S05]  /*7f00*/  BRA `(.L_x_145) ;  /* 0xffffffc400587947 */ /* 0x000fea000383ffff */
.L_x_75:
[----:B------:R-:W-:Y:S07]  /*7f10*/  MOV R0, UR13 ;  /* 0x0000000d00007c02 */ /* 0x000fee0008000f00 */
.L_x_146:
[----:B-1----:R1:W2:Y:S02]  /*7f20*/  SYNCS.PHASECHK.TRANS64.TRYWAIT P0, [R0+URZ+0x58], R14 ;  /* 0x0000580e000075a7 */ /* 0x0022a400080011ff */
[----:B--2---:R-:W-:Y:S05]  /*7f30*/  @!P0 NANOSLEEP.SYNCS 0x989680 ;  /* 0x009896800000895d */ /* 0x004fea0003900000 */
[----:B------:R-:W2:Y:S02]  /*7f40*/  @!P0 SYNCS.PHASECHK.TRANS64 P0, [R0+URZ+0x58], R14 ;  /* 0x0000580e000085a7 */ /* 0x000ea400080010ff */
[----:B--2---:R-:W-:Y:S05]  /*7f50*/  @!P0 BRA `(.L_x_146) ;  /* 0xfffffffc00f08947 */ /* 0x004fea000383ffff */
[----:B------:R-:W-:Y:S05]  /*7f60*/  BRA `(.L_x_147) ;  /* 0xffffffc400f87947 */ /* 0x000fea000383ffff */
.L_x_77:
[----:B------:R-:W-:-:S07]  /*7f70*/  MOV R0, UR4 ;  /* 0x0000000400007c02 */ /* 0x000fce0008000f00 */
.L_x_148:
[----:B-1----:R1:W3:Y:S02]  /*7f80*/  SYNCS.PHASECHK.TRANS64.TRYWAIT P0, [R0+URZ], R2 ;  /* 0x00000002000075a7 */ /* 0x0022e400080011ff */
[----:B---3--:R-:W-:Y:S05]  /*7f90*/  @!P0 NANOSLEEP.SYNCS 0x989680 ;  /* 0x009896800000895d */ /* 0x008fea0003900000 */
[----:B------:R-:W3:Y:S02]  /*7fa0*/  @!P0 SYNCS.PHASECHK.TRANS64 P0, [R0+URZ], R2 ;  /* 0x00000002000085a7 */ /* 0x000ee400080010ff */
[----:B---3--:R-:W-:Y:S05]  /*7fb0*/  @!P0 BRA `(.L_x_148) ;  /* 0xfffffffc00f08947 */ /* 0x008fea000383ffff */
[----:B------:R-:W-:Y:S05]  /*7fc0*/  BRA `(.L_x_149) ;  /* 0xffffffc800847947 */ /* 0x000fea000383ffff */
.L_x_78:
[----:B------:R-:W-:-:S07]  /*7fd0*/  MOV R0, UR4 ;  /* 0x0000000400007c02 */ /* 0x000fce0008000f00 */
.L_x_150:
[----:B-1----:R1:W3:Y:S02]  /*7fe0*/  SYNCS.PHASECHK.TRANS64.TRYWAIT P0, [R0+URZ], R2 ;  /* 0x00000002000075a7 */ /* 0x0022e400080011ff */
[----:B---3--:R-:W-:Y:S05]  /*7ff0*/  @!P0 NANOSLEEP.SYNCS 0x989680 ;  /* 0x009896800000895d */ /* 0x008fea0003900000 */
[----:B------:R-:W3:Y:S02]  /*8000*/  @!P0 SYNCS.PHASECHK.TRANS64 P0, [R0+URZ], R2 ;  /* 0x00000002000085a7 */ /* 0x000ee400080010ff */
[----:B---3--:R-:W-:Y:S05]  /*8010*/  @!P0 BRA `(.L_x_150) ;  /* 0xfffffffc00f08947 */ /* 0x008fea000383ffff */
[----:B------:R-:W-:Y:S05]  /*8020*/  BRA `(.L_x_151) ;  /* 0xffffffc800907947 */ /* 0x000fea000383ffff */
.L_x_80:
[----:B--2---:R2:W4:Y:S02]  /*8030*/  SYNCS.PHASECHK.TRANS64.TRYWAIT P0, [R0+URZ+0x80], R2 ;  /* 0x00008002000075a7 */ /* 0x00452400080011ff */
[----:B----4-:R-:W-:Y:S05]  /*8040*/  @!P0 NANOSLEEP.SYNCS 0x989680 ;  /* 0x009896800000895d */ /* 0x010fea0003900000 */
[----:B------:R-:W4:Y:S02]  /*8050*/  @!P0 SYNCS.PHASECHK.TRANS64 P0, [R0+URZ+0x80], R2 ;  /* 0x00008002000085a7 */ /* 0x000f2400080010ff */
[----:B----4-:R-:W-:Y:S05]  /*8060*/  @!P0 BRA `(.L_x_80) ;  /* 0xfffffffc00f08947 */ /* 0x010fea000383ffff */
[----:B------:R-:W-:Y:S05]  /*8070*/  BRA `(.L_x_152) ;  /* 0xffffffcc00747947 */ /* 0x000fea000383ffff */
.L_x_90:
[----:B-1----:R1:W3:Y:S02]  /*8080*/  SYNCS.PHASECHK.TRANS64.TRYWAIT P1, [R0+URZ+0x40], R3 ;  /* 0x00004003000075a7 */ /* 0x0022e400080211ff */
[----:B---3--:R-:W-:Y:S05]  /*8090*/  @!P1 NANOSLEEP.SYNCS 0x989680 ;  /* 0x009896800000995d */ /* 0x008fea0003900000 */
[----:B------:R-:W3:Y:S02]  /*80a0*/  @!P1 SYNCS.PHASECHK.TRANS64 P1, [R0+URZ+0x40], R3 ;  /* 0x00004003000095a7 */ /* 0x000ee400080210ff */
[----:B---3--:R-:W-:Y:S05]  /*80b0*/  @!P1 BRA `(.L_x_90) ;  /* 0xfffffffc00f09947 */ /* 0x008fea000383ffff */
[----:B------:R-:W-:Y:S05]  /*80c0*/  BRA `(.L_x_89) ;  /* 0xffffffd800a47947 */ /* 0x000fea000383ffff */
.L_x_92:
[----:B-1----:R1:W4:Y:S02]  /*80d0*/  SYNCS.PHASECHK.TRANS64.TRYWAIT P0, [R73+URZ+0xa0], R2 ;  /* 0x0000a002490075a7 */ /* 0x00232400080011ff */
[----:B----4-:R-:W-:Y:S05]  /*80e0*/  @!P0 NANOSLEEP.SYNCS 0x989680 ;  /* 0x009896800000895d */ /* 0x010fea0003900000 */
[----:B------:R-:W4:Y:S02]  /*80f0*/  @!P0 SYNCS.PHASECHK.TRANS64 P0, [R73+URZ+0xa0], R2 ;  /* 0x0000a002490085a7 */ /* 0x000f2400080010ff */
[----:B----4-:R-:W-:Y:S05]  /*8100*/  @!P0 BRA `(.L_x_92) ;  /* 0xfffffffc00f08947 */ /* 0x010fea000383ffff */
[----:B------:R-:W-:Y:S05]  /*8110*/  BRA `(.L_x_91) ;  /* 0xffffffd800dc7947 */ /* 0x000fea000383ffff */
.L_x_103:
[----:B--2---:R2:W4:Y:S02]  /*8120*/  SYNCS.PHASECHK.TRANS64.TRYWAIT P0, [R2+URZ+0x40], R107 ;  /* 0x0000406b020075a7 */ /* 0x00452400080011ff */
[----:B----4-:R-:W-:Y:S05]  /*8130*/  @!P0 NANOSLEEP.SYNCS 0x989680 ;  /* 0x009896800000895d */ /* 0x010fea0003900000 */
[----:B------:R-:W4:Y:S02]  /*8140*/  @!P0 SYNCS.PHASECHK.TRANS64 P0, [R2+URZ+0x40], R107 ;  /* 0x0000406b020085a7 */ /* 0x000f2400080010ff */
[----:B----4-:R-:W-:Y:S05]  /*8150*/  @!P0 BRA `(.L_x_103) ;  /* 0xfffffffc00f08947 */ /* 0x010fea000383ffff */
[----:B------:R-:W-:Y:S05]  /*8160*/  BRA `(.L_x_102) ;  /* 0xffffffe400c47947 */ /* 0x000fea000383ffff */
        .weak           $__internal_0_$__cuda_sm10x_tcgen05_guardrail_trap_col_being_dealloced_not_returned_by_alloc
        .type           $__internal_0_$__cuda_sm10x_tcgen05_guardrail_trap_col_being_dealloced_not_returned_by_alloc,@function
        .size           $__internal_0_$__cuda_sm10x_tcgen05_guardrail_trap_col_being_dealloced_not_returned_by_alloc,($__internal_1_$__cuda_sm10x_tcgen05_guardrail_trap_phase_invalid_during_alloc - $__internal_0_$__cuda_sm10x_tcgen05_guardrail_trap_col_being_dealloced_not_returned_by_alloc)
$__internal_0_$__cuda_sm10x_tcgen05_guardrail_trap_col_being_dealloced_not_returned_by_alloc:
[----:B------:R-:W-:Y:S05]  /*8170*/  BPT.TRAP 0x1 ;  /* 0x000000040000795c */ /* 0x000fea0000300000 */
[----:B------:R-:W-:-:S04]  /*8180*/  HFMA2 R3, -RZ, RZ, 0, 0 ;  /* 0x00000000ff037431 */ /* 0x000fc800000001ff */
[----:B------:R-:W-:Y:S05]  /*8190*/  RET.REL.NODEC R2 `(_ZN7cutlass13device_kernelINS_4gemm6kernel13GemmUniversalIN4cute5tupleIJiiiiEEENS1_10collective13CollectiveMmaINS1_35MainloopSm100TmaUmmaWarpSpecializedILi4ELi2ELi4ENS5_IJNS4_1CILi1EEESB_SB_EEEEENS5_IJNSA_ILi128EEENSA_ILi64EEESE_EEENS_6half_tENS5_IJlSB_lEEESH_SI_NS4_8TiledMMAINS4_8MMA_AtomIJNS4_20SM100_MMA_F16BF16_SSISH_SH_fLi128ELi64ELNS4_4UMMA5MajorE0ELSN_0ELNSM_7ScaleInE0ELSO_0EEEEEENS4_6LayoutISC_NS5_IJNSA_ILi0EEESS_SS_EEEEENS5_IJNS4_10UnderscoreESV_SV_EEEEENS4_13SM90_TMA_LOADENS4_14ComposedLayoutINS4_7SwizzleILi3ELi4ELi3EEENS4_18smem_ptr_flag_bitsILi16EEENSR_INS5_IJNSA_ILi8EEESF_EEENS5_IJSF_SB_EEEEEEEvNS4_8identityESY_S18_vS19_EENS_8epilogue10collective18CollectiveEpilogueINS1B_23Sm100TmaWarpSpecializedILi3ELi2ELi32ELb1ELb0EEEJSG_NS5_IJNSR_ISE_SB_EENSR_INSA_ILi32EEESB_EEEEESH_SI_SH_SI_NS1B_6fusion15FusionCallbacksIS1F_NS1K_17LinearCombinationISH_fSH_fLNS_15FloatRoundStyleE2EEESG_S1J_JEEENS4_5SM1004TMEM4LOAD26SM100_TMEM_LOAD_32dp32b32xESY_NSZ_INS10_ILi2ELi4ELi3EEES13_NSR_INS5_IJS14_S1H_EEENS5_IJS1H_SB_EEEEEEENS4_39AutoVectorizingCopyWithAssumedAlignmentILi128EEENS4_14SM90_TMA_STOREES1Y_S20_S20_EEEvvEEEEvNT_6ParamsE) ;  /* 0xffffff7c02987950 */ /* 0x000fea0003c3ffff */
        .weak           $__internal_1_$__cuda_sm10x_tcgen05_guardrail_trap_phase_invalid_during_alloc
        .type           $__internal_1_$__cuda_sm10x_tcgen05_guardrail_trap_phase_invalid_during_alloc,@function
        .size           $__internal_1_$__cuda_sm10x_tcgen05_guardrail_trap_phase_invalid_during_alloc,($__internal_2_$__cuda_sm10x_tcgen05_guardrail_trap_unallocated_columns_being_dealloced - $__internal_1_$__cuda_sm10x_tcgen05_guardrail_trap_phase_invalid_during_alloc)
$__internal_1_$__cuda_sm10x_tcgen05_guardrail_trap_phase_invalid_during_alloc:
[----:B------:R-:W-:Y:S05]  /*81a0*/  BPT.TRAP 0x1 ;  /* 0x000000040000795c */ /* 0x000fea0000300000 */
[----:B------:R-:W-:-:S04]  /*81b0*/  MOV R3, 0x0 ;  /* 0x0000000000037802 */ /* 0x000fc80000000f00 */
[----:B------:R-:W-:Y:S05]  /*81c0*/  RET.REL.NODEC R2 `(_ZN7cutlass13device_kernelINS_4gemm6kernel13GemmUniversalIN4cute5tupleIJiiiiEEENS1_10collective13CollectiveMmaINS1_35MainloopSm100TmaUmmaWarpSpecializedILi4ELi2ELi4ENS5_IJNS4_1CILi1EEESB_SB_EEEEENS5_IJNSA_ILi128EEENSA_ILi64EEESE_EEENS_6half_tENS5_IJlSB_lEEESH_SI_NS4_8TiledMMAINS4_8MMA_AtomIJNS4_20SM100_MMA_F16BF16_SSISH_SH_fLi128ELi64ELNS4_4UMMA5MajorE0ELSN_0ELNSM_7ScaleInE0ELSO_0EEEEEENS4_6LayoutISC_NS5_IJNSA_ILi0EEESS_SS_EEEEENS5_IJNS4_10UnderscoreESV_SV_EEEEENS4_13SM90_TMA_LOADENS4_14ComposedLayoutINS4_7SwizzleILi3ELi4ELi3EEENS4_18smem_ptr_flag_bitsILi16EEENSR_INS5_IJNSA_ILi8EEESF_EEENS5_IJSF_SB_EEEEEEEvNS4_8identityESY_S18_vS19_EENS_8epilogue10collective18CollectiveEpilogueINS1B_23Sm100TmaWarpSpecializedILi3ELi2ELi32ELb1ELb0EEEJSG_NS5_IJNSR_ISE_SB_EENSR_INSA_ILi32EEESB_EEEEESH_SI_SH_SI_NS1B_6fusion15FusionCallbacksIS1F_NS1K_17LinearCombinationISH_fSH_fLNS_15FloatRoundStyleE2EEESG_S1J_JEEENS4_5SM1004TMEM4LOAD26SM100_TMEM_LOAD_32dp32b32xESY_NSZ_INS10_ILi2ELi4ELi3EEES13_NSR_INS5_IJS14_S1H_EEENS5_IJS1H_SB_EEEEEEENS4_39AutoVectorizingCopyWithAssumedAlignmentILi128EEENS4_14SM90_TMA_STOREES1Y_S20_S20_EEEvvEEEEvNT_6ParamsE) ;  /* 0xffffff7c028c7950 */ /* 0x000fea0003c3ffff */
        .weak           $__internal_2_$__cuda_sm10x_tcgen05_guardrail_trap_unallocated_columns_being_dealloced
        .type           $__internal_2_$__cuda_sm10x_tcgen05_guardrail_trap_unallocated_columns_being_dealloced,@function
        .size           $__internal_2_$__cuda_sm10x_tcgen05_guardrail_trap_unallocated_columns_being_dealloced,(.L_x_154 - $__internal_2_$__cuda_sm10x_tcgen05_guardrail_trap_unallocated_columns_being_dealloced)
$__internal_2_$__cuda_sm10x_tcgen05_guardrail_trap_unallocated_columns_being_dealloced:
[----:B------:R-:W-:Y:S05]  /*81d0*/  BPT.TRAP 0x1 ;  /* 0x000000040000795c */ /* 0x000fea0000300000 */
[----:B------:R-:W-:-:S04]  /*81e0*/  HFMA2 R3, -RZ, RZ, 0, 0 ;  /* 0x00000000ff037431 */ /* 0x000fc800000001ff */
[----:B------:R-:W-:Y:S05]  /*81f0*/  RET.REL.NODEC R2 `(_ZN7cutlass13device_kernelINS_4gemm6kernel13GemmUniversalIN4cute5tupleIJiiiiEEENS1_10collective13CollectiveMmaINS1_35MainloopSm100TmaUmmaWarpSpecializedILi4ELi2ELi4ENS5_IJNS4_1CILi1EEESB_SB_EEEEENS5_IJNSA_ILi128EEENSA_ILi64EEESE_EEENS_6half_tENS5_IJlSB_lEEESH_SI_NS4_8TiledMMAINS4_8MMA_AtomIJNS4_20SM100_MMA_F16BF16_SSISH_SH_fLi128ELi64ELNS4_4UMMA5MajorE0ELSN_0ELNSM_7ScaleInE0ELSO_0EEEEEENS4_6LayoutISC_NS5_IJNSA_ILi0EEESS_SS_EEEEENS5_IJNS4_10UnderscoreESV_SV_EEEEENS4_13SM90_TMA_LOADENS4_14ComposedLayoutINS4_7SwizzleILi3ELi4ELi3EEENS4_18smem_ptr_flag_bitsILi16EEENSR_INS5_IJNSA_ILi8EEESF_EEENS5_IJSF_SB_EEEEEEEvNS4_8identityESY_S18_vS19_EENS_8epilogue10collective18CollectiveEpilogueINS1B_23Sm100TmaWarpSpecializedILi3ELi2ELi32ELb1ELb0EEEJSG_NS5_IJNSR_ISE_SB_EENSR_INSA_ILi32EEESB_EEEEESH_SI_SH_SI_NS1B_6fusion15FusionCallbacksIS1F_NS1K_17LinearCombinationISH_fSH_fLNS_15FloatRoundStyleE2EEESG_S1J_JEEENS4_5SM1004TMEM4LOAD26SM100_TMEM_LOAD_32dp32b32xESY_NSZ_INS10_ILi2ELi4ELi3EEES13_NSR_INS5_IJS14_S1H_EEENS5_IJS1H_SB_EEEEEEENS4_39AutoVectorizingCopyWithAssumedAlignmentILi128EEENS4_14SM90_TMA_STOREES1Y_S20_S20_EEEvvEEEEvNT_6ParamsE) ;  /* 0xffffff7c02807950 */ /* 0x000fea0003c3ffff */
.L_x_153:
[----:B------:R-:W-:-:S00]  /*8200*/  BRA `(.L_x_153) ;  /* 0xfffffffc00fc7947 */ /* 0x000fc0000383ffff */
[----:B------:R-:W-:-:S00]  /*8210*/  NOP ;  /* 0x0000000000007918 */ /* 0x000fc00000000000 */
        /* <DEDUP_REMOVED lines=14> */
.L_x_154:


//--------------------- .nv.global.init           --------------------------
	.section	.nv.global.init,"aw",@progbits
.nv.global.init:
	.type		$str$27,@object
	.size		$str$27,($str$28 - $str$27)
$str$27:
        /*0000*/ 	.byte	0x28, 0x61, 0x64, 0x64, 0x72, 0x65, 0x73, 0x73, 0x20, 0x26, 0x20, 0x6d, 0x61, 0x73, 0x6b, 0x29
        /*0010*/ 	.byte	0x20, 0x3d, 0x3d, 0x20, 0x30, 0x00
	.type		$str$28,@object
	.size		$str$28,($str$26 - $str$28)
$str$28:
        /*0016*/ 	.byte	0x2f, 0x74, 0x6d, 0x70, 0x2f, 0x63, 0x75, 0x74, 0x6c, 0x61, 0x73, 0x73, 0x5f, 0x73, 0x77, 0x65
        /*0026*/ 	.byte	0x65, 0x70, 0x5f, 0x73, 0x72, 0x63, 0x2f, 0x69, 0x6e, 0x63, 0x6c, 0x75, 0x64, 0x65, 0x2f, 0x63
        /*0036*/ 	.byte	0x75, 0x74, 0x65, 0x2f, 0x70, 0x6f, 0x69, 0x6e, 0x74, 0x65, 0x72, 0x5f, 0x66, 0x6c, 0x61, 0x67
        /*0046*/ 	.byte	0x67, 0x65, 0x64, 0x2e, 0x68, 0x70, 0x70, 0x00
	.type		$str$26,@object
	.size		$str$26,($str$25 - $str$26)
$str$26:
        /*004e*/ 	.byte	0x2f, 0x74, 0x6d, 0x70, 0x2f, 0x63, 0x75, 0x74, 0x6c, 0x61, 0x73, 0x73, 0x5f, 0x73, 0x77, 0x65
        /*005e*/ 	.byte	0x65, 0x70, 0x5f, 0x73, 0x72, 0x63, 0x2f, 0x69, 0x6e, 0x63, 0x6c, 0x75, 0x64, 0x65, 0x2f, 0x63
        /*006e*/ 	.byte	0x75, 0x74, 0x65, 0x2f, 0x61, 0x74, 0x6f, 0x6d, 0x2f, 0x63, 0x6f, 0x70, 0x79, 0x5f, 0x74, 0x72
        /*007e*/ 	.byte	0x61, 0x69, 0x74, 0x73, 0x5f, 0x73, 0x6d, 0x31, 0x30, 0x30, 0x2e, 0x68, 0x70, 0x70, 0x00
	.type		$str$25,@object
	.size		$str$25,(__unnamed_1 - $str$25)
$str$25:
        /*008d*/ 	.byte	0x28, 0x28, 0x75, 0x69, 0x6e, 0x74, 0x33, 0x32, 0x5f, 0x74, 0x28, 0x74, 0x68, 0x72, 0x65, 0x61
        /*009d*/ 	.byte	0x64, 0x49, 0x64, 0x78, 0x2e, 0x78, 0x29, 0x20, 0x2f, 0x20, 0x33, 0x32, 0x29, 0x20, 0x25, 0x20
        /*00ad*/ 	.byte	0x34, 0x29, 0x20, 0x3d, 0x3d, 0x20, 0x28, 0x28, 0x28, 0x74, 0x6d, 0x65, 0x6d, 0x5f, 0x61, 0x64
        /*00bd*/ 	.byte	0x64, 0x72, 0x20, 0x3e, 0x3e, 0x20, 0x31, 0x36, 0x29, 0x20, 0x2f, 0x20, 0x33, 0x32, 0x29, 0x20
        /*00cd*/ 	.byte	0x25, 0x20, 0x34, 0x29, 0x00
	.type		__unnamed_1,@object
	.size		__unnamed_1,(__unnamed_2 - __unnamed_1)
__unnamed_1:
        /*00d2*/ 	.byte	0x61, 0x75, 0x74, 0x6f, 0x20, 0x63, 0x75, 0x74, 0x65, 0x3a, 0x3a, 0x61, 0x73, 0x5f, 0x70, 0x6f
        /* <DEDUP_REMOVED lines=24> */
        /*0262*/ 	.byte	0x3e, 0x3e, 0x3e, 0x3e, 0x5d, 0x00
	.type		__unnamed_2,@object
	.size		__unnamed_2,(.L_2 - __unnamed_2)
__unnamed_2:
        /* <DEDUP_REMOVED lines=42> */
        /*0508*/ 	.byte	0x3e, 0x3e, 0x5d, 0x00
.L_2:


//--------------------- .nv.shared._ZN7cutlass13device_kernelINS_4gemm6kernel13GemmUniversalIN4cute5tupleIJiiiiEEENS1_10collective13CollectiveMmaINS1_35MainloopSm100TmaUmmaWarpSpecializedILi4ELi2ELi4ENS5_IJNS4_1CILi1EEESB_SB_EEEEENS5_IJNSA_ILi128EEENSA_ILi64EEESE_EEENS_6half_tENS5_IJlSB_lEEESH_SI_NS4_8TiledMMAINS4_8MMA_AtomIJNS4_20SM100_MMA_F16BF16_SSISH_SH_fLi128ELi64ELNS4_4UMMA5MajorE0ELSN_0ELNSM_7ScaleInE0ELSO_0EEEEEENS4_6LayoutISC_NS5_IJNSA_ILi0EEESS_SS_EEEEENS5_IJNS4_10UnderscoreESV_SV_EEEEENS4_13SM90_TMA_LOADENS4_14ComposedLayoutINS4_7SwizzleILi3ELi4ELi3EEENS4_18smem_ptr_flag_bitsILi16EEENSR_INS5_IJNSA_ILi8EEESF_EEENS5_IJSF_SB_EEEEEEEvNS4_8identityESY_S18_vS19_EENS_8epilogue10collective18CollectiveEpilogueINS1B_23Sm100TmaWarpSpecializedILi3ELi2ELi32ELb1ELb0EEEJSG_NS5_IJNSR_ISE_SB_EENSR_INSA_ILi32EEESB_EEEEESH_SI_SH_SI_NS1B_6fusion15FusionCallbacksIS1F_NS1K_17LinearCombinationISH_fSH_fLNS_15FloatRoundStyleE2EEESG_S1J_JEEENS4_5SM1004TMEM4LOAD26SM100_TMEM_LOAD_32dp32b32xESY_NSZ_INS10_ILi2ELi4ELi3EEES13_NSR_INS5_IJS14_S1H_EEENS5_IJS1H_SB_EEEEEEENS4_39AutoVectorizingCopyWithAssumedAlignmentILi128EEENS4_14SM90_TMA_STOREES1Y_S20_S20_EEEvvEEEEvNT_6ParamsE --------------------------
	.section	.nv.shared._ZN7cutlass13device_kernelINS_4gemm6kernel13GemmUniversalIN4cute5tupleIJiiiiEEENS1_10collective13CollectiveMmaINS1_35MainloopSm100TmaUmmaWarpSpecializedILi4ELi2ELi4ENS5_IJNS4_1CILi1EEESB_SB_EEEEENS5_IJNSA_ILi128EEENSA_ILi64EEESE_EEENS_6half_tENS5_IJlSB_lEEESH_SI_NS4_8TiledMMAINS4_8MMA_AtomIJNS4_20SM100_MMA_F16BF16_SSISH_SH_fLi128ELi64ELNS4_4UMMA5MajorE0ELSN_0ELNSM_7ScaleInE0ELSO_0EEEEEENS4_6LayoutISC_NS5_IJNSA_ILi0EEESS_SS_EEEEENS5_IJNS4_10UnderscoreESV_SV_EEEEENS4_13SM90_TMA_LOADENS4_14ComposedLayoutINS4_7SwizzleILi3ELi4ELi3EEENS4_18smem_ptr_flag_bitsILi16EEENSR_INS5_IJNSA_ILi8EEESF_EEENS5_IJSF_SB_EEEEEEEvNS4_8identityESY_S18_vS19_EENS_8epilogue10collective18CollectiveEpilogueINS1B_23Sm100TmaWarpSpecializedILi3ELi2ELi32ELb1ELb0EEEJSG_NS5_IJNSR_ISE_SB_EENSR_INSA_ILi32EEESB_EEEEESH_SI_SH_SI_NS1B_6fusion15FusionCallbacksIS1F_NS1K_17LinearCombinationISH_fSH_fLNS_15FloatRoundStyleE2EEESG_S1J_JEEENS4_5SM1004TMEM4LOAD26SM100_TMEM_LOAD_32dp32b32xESY_NSZ_INS10_ILi2ELi4ELi3EEES13_NSR_INS5_IJS14_S1H_EEENS5_IJS1H_SB_EEEEEEENS4_39AutoVectorizingCopyWithAssumedAlignmentILi128EEENS4_14SM90_TMA_STOREES1Y_S20_S20_EEEvvEEEEvNT_6ParamsE,"aw",@nobits
	.sectionflags	@""
	.align	16
	.zero		1024


//--------------------- .nv.shared.reserved.0     --------------------------
	.section	.nv.shared.reserved.0,"aw",@nobits
	.weak		__nv_reservedSMEM_offset_0_alias
	.size		__nv_reservedSMEM_offset_0_alias, 0, 64
	.other		__nv_reservedSMEM_offset_0_alias,@"STO_CUDA_RESERVED_SHARED STV_DEFAULT"
__nv_reservedSMEM_offset_0_alias:
	.zero		0
.nv.shared.reserved.0:
	.zero		64
	.weak		__nv_reservedSMEM_tcgen05_partition
	.type		__nv_reservedSMEM_tcgen05_partition,@object
	.size		__nv_reservedSMEM_tcgen05_partition,(.L_0 - __nv_reservedSMEM_tcgen05_partition)
__nv_reservedSMEM_tcgen05_partition:
	.zero		32
.L_0:


//--------------------- .nv.global                --------------------------
	.section	.nv.global,"aw",@nobits
.nv.global:
	.type		_ZN39_INTERNAL_4365f0bc_4_k_cu_155b308b_64124cute1_E,@object
	.size		_ZN39_INTERNAL_4365f0bc_4_k_cu_155b308b_64124cute1_E,(_ZN39_INTERNAL_4365f0bc_4_k_cu_155b308b_64124cuda3std3__45__cpo6cbeginE - _ZN39_INTERNAL_4365f0bc_4_k_cu_155b308b_64124cute1_E)
_ZN39_INTERNAL_4365f0bc_4_k_cu_155b308b_64124cute1_E:
	.zero		1
	.type		_ZN39_INTERNAL_4365f0bc_4_k_cu_155b308b_64124cuda3std3__45__cpo6cbeginE,@object
	.size		_ZN39_INTERNAL_4365f0bc_4_k_cu_155b308b_64124cuda3std3__45__cpo6cbeginE,(_ZN39_INTERNAL_4365f0bc_4_k_cu_155b308b_64124cuda3std3__48in_placeE - _ZN39_INTERNAL_4365f0bc_4_k_cu_155b308b_64124cuda3std3__45__cpo6cbeginE)
_ZN39_INTERNAL_4365f0bc_4_k_cu_155b308b_64124cuda3std3__45__cpo6cbeginE:
	.zero		1
	.type		_ZN39_INTERNAL_4365f0bc_4_k_cu_155b308b_64124cuda3std3__48in_placeE,@object
	.size		_ZN39_INTERNAL_4365f0bc_4_k_cu_155b308b_64124cuda3std3__48in_placeE,(_ZN39_INTERNAL_4365f0bc_4_k_cu_155b308b_64124cuda3std6ranges3__45__cpo9iter_moveE - _ZN39_INTERNAL_4365f0bc_4_k_cu_155b308b_64124cuda3std3__48in_placeE)
_ZN39_INTERNAL_4365f0bc_4_k_cu_155b308b_64124cuda3std3__48in_placeE:
	.zero		1
	.type		_ZN39_INTERNAL_4365f0bc_4_k_cu_155b308b_64124cuda3std6ranges3__45__cpo9iter_moveE,@object
	.size		_ZN39_INTERNAL_4365f0bc_4_k_cu_155b308b_64124cuda3std6ranges3__45__cpo9iter_moveE,(_ZN39_INTERNAL_4365f0bc_4_k_cu_155b308b_64124cuda3std3__45__cpo5beginE - _ZN39_INTERNAL_4365f0bc_4_k_cu_155b308b_64124cuda3std6ranges3__45__cpo9iter_moveE)
_ZN39_INTERNAL_4365f0bc_4_k_cu_155b308b_64124cuda3std6ranges3__45__cpo9iter_moveE:
	.zero		1
	.type		_ZN39_INTERNAL_4365f0bc_4_k_cu_155b308b_64124cuda3std3__45__cpo5beginE,@object
	.size		_ZN39_INTERNAL_4365f0bc_4_k_cu_155b308b_64124cuda3std3__45__cpo5beginE,(_ZN39_INTERNAL_4365f0bc_4_k_cu_155b308b_64124cuda3std3__441_GLOBAL__N__4365f0bc_4_k_cu_155b308b_64126ignoreE - _ZN39_INTERNAL_4365f0bc_4_k_cu_155b308b_64124cuda3std3__45__cpo5beginE)
_ZN39_INTERNAL_4365f0bc_4_k_cu_155b308b_64124cuda3std3__45__cpo5beginE:
	.zero		1
	.type		_ZN39_INTERNAL_4365f0bc_4_k_cu_155b308b_64124cuda3std3__441_GLOBAL__N__4365f0bc_4_k_cu_155b308b_64126ignoreE,@object
	.size		_ZN39_INTERNAL_4365f0bc_4_k_cu_155b308b_64124cuda3std3__441_GLOBAL__N__4365f0bc_4_k_cu_155b308b_64126ignoreE,(_ZN39_INTERNAL_4365f0bc_4_k_cu_155b308b_64124cute7productE - _ZN39_INTERNAL_4365f0bc_4_k_cu_155b308b_64124cuda3std3__441_GLOBAL__N__4365f0bc_4_k_cu_155b308b_64126ignoreE)
_ZN39_INTERNAL_4365f0bc_4_k_cu_155b308b_64124cuda3std3__441_GLOBAL__N__4365f0bc_4_k_cu_155b308b_64126ignoreE:
	.zero		1
	.type		_ZN39_INTERNAL_4365f0bc_4_k_cu_155b308b_64124cute7productE,@object
	.size		_ZN39_INTERNAL_4365f0bc_4_k_cu_155b308b_64124cute7productE,(_ZN39_INTERNAL_4365f0bc_4_k_cu_155b308b_64124cuda3std3__45__cpo3endE - _ZN39_INTERNAL_4365f0bc_4_k_cu_155b308b_64124cute7productE)
_ZN39_INTERNAL_4365f0bc_4_k_cu_155b308b_64124cute7productE:
	.zero		1
	.type		_ZN39_INTERNAL_4365f0bc_4_k_cu_155b308b_64124cuda3std3__45__cpo3endE,@object
	.size		_ZN39_INTERNAL_4365f0bc_4_k_cu_155b308b_64124cuda3std3__45__cpo3endE,(_ZN39_INTERNAL_4365f0bc_4_k_cu_155b308b_64124cuda3std3__419piecewise_constructE - _ZN39_INTERNAL_4365f0bc_4_k_cu_155b308b_64124cuda3std3__45__cpo3endE)
_ZN39_INTERNAL_4365f0bc_4_k_cu_155b308b_64124cuda3std3__45__cpo3endE:
	.zero		1
	.type		_ZN39_INTERNAL_4365f0bc_4_k_cu_155b308b_64124cuda3std3__419piecewise_constructE,@object
	.size		_ZN39_INTERNAL_4365f0bc_4_k_cu_155b308b_64124cuda3std3__419piecewise_constructE,(_ZN39_INTERNAL_4365f0bc_4_k_cu_155b308b_64124cuda3std3__45__cpo4cendE - _ZN39_INTERNAL_4365f0bc_4_k_cu_155b308b_64124cuda3std3__419piecewise_constructE)
_ZN39_INTERNAL_4365f0bc_4_k_cu_155b308b_64124cuda3std3__419piecewise_constructE:
	.zero		1
	.type		_ZN39_INTERNAL_4365f0bc_4_k_cu_155b308b_64124cuda3std3__45__cpo4cendE,@object
	.size		_ZN39_INTERNAL_4365f0bc_4_k_cu_155b308b_64124cuda3std3__45__cpo4cendE,(_ZN39_INTERNAL_4365f0bc_4_k_cu_155b308b_64124cuda3std6ranges3__45__cpo4swapE - _ZN39_INTERNAL_4365f0bc_4_k_cu_155b308b_64124cuda3std3__45__cpo4cendE)
_ZN39_INTERNAL_4365f0bc_4_k_cu_155b308b_64124cuda3std3__45__cpo4cendE:
	.zero		1
	.type		_ZN39_INTERNAL_4365f0bc_4_k_cu_155b308b_64124cuda3std6ranges3__45__cpo4swapE,@object
	.size		_ZN39_INTERNAL_4365f0bc_4_k_cu_155b308b_64124cuda3std6ranges3__45__cpo4swapE,(.L_10 - _ZN39_INTERNAL_4365f0bc_4_k_cu_155b308b_64124cuda3std6ranges3__45__cpo4swapE)
_ZN39_INTERNAL_4365f0bc_4_k_cu_155b308b_64124cuda3std6ranges3__45__cpo4swapE:
	.zero		1
.L_10:


//--------------------- .nv.constant0._ZN7cutlass13device_kernelINS_4gemm6kernel13GemmUniversalIN4cute5tupleIJiiiiEEENS1_10collective13CollectiveMmaINS1_35MainloopSm100TmaUmmaWarpSpecializedILi4ELi2ELi4ENS5_IJNS4_1CILi1EEESB_SB_EEEEENS5_IJNSA_ILi128EEENSA_ILi64EEESE_EEENS_6half_tENS5_IJlSB_lEEESH_SI_NS4_8TiledMMAINS4_8MMA_AtomIJNS4_20SM100_MMA_F16BF16_SSISH_SH_fLi128ELi64ELNS4_4UMMA5MajorE0ELSN_0ELNSM_7ScaleInE0ELSO_0EEEEEENS4_6LayoutISC_NS5_IJNSA_ILi0EEESS_SS_EEEEENS5_IJNS4_10UnderscoreESV_SV_EEEEENS4_13SM90_TMA_LOADENS4_14ComposedLayoutINS4_7SwizzleILi3ELi4ELi3EEENS4_18smem_ptr_flag_bitsILi16EEENSR_INS5_IJNSA_ILi8EEESF_EEENS5_IJSF_SB_EEEEEEEvNS4_8identityESY_S18_vS19_EENS_8epilogue10collective18CollectiveEpilogueINS1B_23Sm100TmaWarpSpecializedILi3ELi2ELi32ELb1ELb0EEEJSG_NS5_IJNSR_ISE_SB_EENSR_INSA_ILi32EEESB_EEEEESH_SI_SH_SI_NS1B_6fusion15FusionCallbacksIS1F_NS1K_17LinearCombinationISH_fSH_fLNS_15FloatRoundStyleE2EEESG_S1J_JEEENS4_5SM1004TMEM4LOAD26SM100_TMEM_LOAD_32dp32b32xESY_NSZ_INS10_ILi2ELi4ELi3EEES13_NSR_INS5_IJS14_S1H_EEENS5_IJS1H_SB_EEEEEEENS4_39AutoVectorizingCopyWithAssumedAlignmentILi128EEENS4_14SM90_TMA_STOREES1Y_S20_S20_EEEvvEEEEvNT_6ParamsE --------------------------
	.section	.nv.constant0._ZN7cutlass13device_kernelINS_4gemm6kernel13GemmUniversalIN4cute5tupleIJiiiiEEENS1_10collective13CollectiveMmaINS1_35MainloopSm100TmaUmmaWarpSpecializedILi4ELi2ELi4ENS5_IJNS4_1CILi1EEESB_SB_EEEEENS5_IJNSA_ILi128EEENSA_ILi64EEESE_EEENS_6half_tENS5_IJlSB_lEEESH_SI_NS4_8TiledMMAINS4_8MMA_AtomIJNS4_20SM100_MMA_F16BF16_SSISH_SH_fLi128ELi64ELNS4_4UMMA5MajorE0ELSN_0ELNSM_7ScaleInE0ELSO_0EEEEEENS4_6LayoutISC_NS5_IJNSA_ILi0EEESS_SS_EEEEENS5_IJNS4_10UnderscoreESV_SV_EEEEENS4_13SM90_TMA_LOADENS4_14ComposedLayoutINS4_7SwizzleILi3ELi4ELi3EEENS4_18smem_ptr_flag_bitsILi16EEENSR_INS5_IJNSA_ILi8EEESF_EEENS5_IJSF_SB_EEEEEEEvNS4_8identityESY_S18_vS19_EENS_8epilogue10collective18CollectiveEpilogueINS1B_23Sm100TmaWarpSpecializedILi3ELi2ELi32ELb1ELb0EEEJSG_NS5_IJNSR_ISE_SB_EENSR_INSA_ILi32EEESB_EEEEESH_SI_SH_SI_NS1B_6fusion15FusionCallbacksIS1F_NS1K_17LinearCombinationISH_fSH_fLNS_15FloatRoundStyleE2EEESG_S1J_JEEENS4_5SM1004TMEM4LOAD26SM100_TMEM_LOAD_32dp32b32xESY_NSZ_INS10_ILi2ELi4ELi3EEES13_NSR_INS5_IJS14_S1H_EEENS5_IJS1H_SB_EEEEEEENS4_39AutoVectorizingCopyWithAssumedAlignmentILi128EEENS4_14SM90_TMA_STOREES1Y_S20_S20_EEEvvEEEEvNT_6ParamsE,"a",@progbits
	.sectionflags	@""
	.align	4
.nv.constant0._ZN7cutlass13device_kernelINS_4gemm6kernel13GemmUniversalIN4cute5tupleIJiiiiEEENS1_10collective13CollectiveMmaINS1_35MainloopSm100TmaUmmaWarpSpecializedILi4ELi2ELi4ENS5_IJNS4_1CILi1EEESB_SB_EEEEENS5_IJNSA_ILi128EEENSA_ILi64EEESE_EEENS_6half_tENS5_IJlSB_lEEESH_SI_NS4_8TiledMMAINS4_8MMA_AtomIJNS4_20SM100_MMA_F16BF16_SSISH_SH_fLi128ELi64ELNS4_4UMMA5MajorE0ELSN_0ELNSM_7ScaleInE0ELSO_0EEEEEENS4_6LayoutISC_NS5_IJNSA_ILi0EEESS_SS_EEEEENS5_IJNS4_10UnderscoreESV_SV_EEEEENS4_13SM90_TMA_LOADENS4_14ComposedLayoutINS4_7SwizzleILi3ELi4ELi3EEENS4_18smem_ptr_flag_bitsILi16EEENSR_INS5_IJNSA_ILi8EEESF_EEENS5_IJSF_SB_EEEEEEEvNS4_8identityESY_S18_vS19_EENS_8epilogue10collective18CollectiveEpilogueINS1B_23Sm100TmaWarpSpecializedILi3ELi2ELi32ELb1ELb0EEEJSG_NS5_IJNSR_ISE_SB_EENSR_INSA_ILi32EEESB_EEEEESH_SI_SH_SI_NS1B_6fusion15FusionCallbacksIS1F_NS1K_17LinearCombinationISH_fSH_fLNS_15FloatRoundStyleE2EEESG_S1J_JEEENS4_5SM1004TMEM4LOAD26SM100_TMEM_LOAD_32dp32b32xESY_NSZ_INS10_ILi2ELi4ELi3EEES13_NSR_INS5_IJS14_S1H_EEENS5_IJS1H_SB_EEEEEEENS4_39AutoVectorizingCopyWithAssumedAlignmentILi128EEENS4_14SM90_TMA_STOREES1Y_S20_S20_EEEvvEEEEvNT_6ParamsE:
	.zero		2944


//--------------------- SYMBOLS --------------------------

	.type		.nv.reservedSmem.offset0,@object
	.size		.nv.reservedSmem.offset0,0x4
	.type		.nv.reservedSmem.cap,@object
	.size		.nv.reservedSmem.cap,0x4
	.type		__assertfail,@function
